//
// Generated by NVIDIA NVVM Compiler
//
// Compiler Build ID: CL-36424714
// Cuda compilation tools, release 13.0, V13.0.88
// Based on NVVM 20.0.0
//

.version 9.0
.target sm_100
.address_size 64

	// .globl	_Z11rope_kernelPfS_iiii
.global .align 4 .b8 __cudart_i2opi_f[24] = {65, 144, 67, 60, 153, 149, 98, 219, 192, 221, 52, 245, 209, 87, 39, 252, 41, 21, 68, 78, 110, 131, 249, 162};

.visible .entry _Z11rope_kernelPfS_iiii(
	.param .u64 .ptr .align 1 _Z11rope_kernelPfS_iiii_param_0,
	.param .u64 .ptr .align 1 _Z11rope_kernelPfS_iiii_param_1,
	.param .u32 _Z11rope_kernelPfS_iiii_param_2,
	.param .u32 _Z11rope_kernelPfS_iiii_param_3,
	.param .u32 _Z11rope_kernelPfS_iiii_param_4,
	.param .u32 _Z11rope_kernelPfS_iiii_param_5
)
{
	.local .align 4 .b8 	__local_depot0[28];
	.reg .b64 	%SP;
	.reg .b64 	%SPL;
	.reg .pred 	%p<25>;
	.reg .b32 	%r<105>;
	.reg .b32 	%f<110>;
	.reg .b64 	%rd<49>;
	.reg .b64 	%fd<5>;

	mov.u64 	%SPL, __local_depot0;
	ld.param.u64 	%rd16, [_Z11rope_kernelPfS_iiii_param_1];
	ld.param.u32 	%r37, [_Z11rope_kernelPfS_iiii_param_2];
	ld.param.u32 	%r38, [_Z11rope_kernelPfS_iiii_param_3];
	ld.param.u32 	%r35, [_Z11rope_kernelPfS_iiii_param_4];
	ld.param.u32 	%r36, [_Z11rope_kernelPfS_iiii_param_5];
	add.u64 	%rd1, %SPL, 0;
	add.u64 	%rd2, %SPL, 0;
	mov.u32 	%r39, %ctaid.x;
	mov.u32 	%r40, %ntid.x;
	mov.u32 	%r41, %tid.x;
	mad.lo.s32 	%r1, %r39, %r40, %r41;
	mul.lo.s32 	%r2, %r35, %r38;
	div.s32 	%r3, %r1, %r2;
	div.s32 	%r42, %r1, %r35;
	rem.s32 	%r4, %r42, %r38;
	setp.ge.s32 	%p1, %r3, %r37;
	@%p1 bra 	$L__BB0_23;
	mul.lo.s32 	%r43, %r3, %r2;
	mad.lo.s32 	%r44, %r4, %r35, %r43;
	rem.s32 	%r45, %r1, %r35;
	add.s32 	%r46, %r44, %r45;
	mul.lo.s32 	%r5, %r46, %r36;
	setp.lt.s32 	%p2, %r36, 1;
	@%p2 bra 	$L__BB0_23;
	cvt.rn.f32.u32 	%f1, %r36;
	mov.f32 	%f19, 0fB0D40000;
	mov.f32 	%f20, 0f3EE68EBF;
	mul.rn.f32 	%f21, %f20, %f19;
	mov.f32 	%f22, 0f3D21D42E;
	mov.f32 	%f23, 0f3DF7B084;
	mul.rn.f32 	%f24, %f23, %f22;
	fma.rn.f32 	%f25, %f21, 0f3FB8AA3B, 0f34C28212;
	fma.rn.f32 	%f26, 0f3E4B8A05, 0f32A55E34, %f25;
	mul.f32 	%f27, %f24, 0f40400000;
	fma.rn.f32 	%f28, %f27, %f21, %f26;
	fma.rn.f32 	%f29, %f24, 0f3E4B8A05, %f28;
	mov.f32 	%f30, 0f41549694;
	add.rn.f32 	%f2, %f30, %f29;
	mov.f32 	%f31, 0fC1549694;
	add.rn.f32 	%f32, %f2, %f31;
	neg.f32 	%f33, %f32;
	add.rn.f32 	%f3, %f29, %f33;
	cvt.rn.f32.s32 	%f4, %r4;
	cvt.s64.s32 	%rd3, %r5;
	cvta.to.global.u64 	%rd4, %rd16;
	mov.b32 	%r96, 0;
	mov.u64 	%rd29, __cudart_i2opi_f;
$L__BB0_3:
	cvt.rn.f32.u32 	%f35, %r96;
	div.rn.f32 	%f5, %f35, %f1;
	setp.eq.f32 	%p3, %f5, 0f00000000;
	mov.f32 	%f107, 0f3F800000;
	@%p3 bra 	$L__BB0_6;
	mul.rn.f32 	%f36, %f2, %f5;
	cvt.rni.f32.f32 	%f37, %f36;
	sub.f32 	%f38, %f36, %f37;
	neg.f32 	%f39, %f36;
	fma.rn.f32 	%f40, %f2, %f5, %f39;
	fma.rn.f32 	%f41, %f3, %f5, %f40;
	add.f32 	%f42, %f38, %f41;
	setp.gt.f32 	%p4, %f37, 0f00000000;
	selp.b32 	%r48, 0, -2097152000, %p4;
	abs.f32 	%f43, %f5;
	setp.num.f32 	%p5, %f43, %f43;
	setp.lt.f32 	%p6, %f36, 0f00000000;
	selp.f32 	%f44, 0f00000000, 0f7F800000, %p6;
	abs.f32 	%f45, %f36;
	setp.gt.f32 	%p7, %f45, 0f43180000;
	cvt.rzi.s32.f32 	%r49, %f37;
	shl.b32 	%r50, %r49, 23;
	sub.s32 	%r51, %r50, %r48;
	mov.b32 	%f46, %r51;
	add.s32 	%r52, %r48, 2130706432;
	mov.b32 	%f47, %r52;
	fma.rn.f32 	%f48, %f42, 0f391FCB8E, 0f3AAF85ED;
	fma.rn.f32 	%f49, %f48, %f42, 0f3C1D9856;
	fma.rn.f32 	%f50, %f49, %f42, 0f3D6357BB;
	fma.rn.f32 	%f51, %f50, %f42, 0f3E75FDEC;
	fma.rn.f32 	%f52, %f51, %f42, 0f3F317218;
	fma.rn.f32 	%f53, %f52, %f42, 0f3F800000;
	mul.f32 	%f54, %f53, %f47;
	mul.f32 	%f55, %f54, %f46;
	selp.f32 	%f107, %f44, %f55, %p7;
	@%p5 bra 	$L__BB0_6;
	mov.f32 	%f56, 0f461C4000;
	add.rn.f32 	%f107, %f56, %f5;
$L__BB0_6:
	rcp.rn.f32 	%f57, %f107;
	mul.f32 	%f9, %f57, %f4;
	mul.f32 	%f58, %f9, 0f3F22F983;
	cvt.rni.s32.f32 	%r104, %f58;
	cvt.rn.f32.s32 	%f59, %r104;
	fma.rn.f32 	%f60, %f59, 0fBFC90FDA, %f9;
	fma.rn.f32 	%f61, %f59, 0fB3A22168, %f60;
	fma.rn.f32 	%f109, %f59, 0fA7C234C5, %f61;
	abs.f32 	%f11, %f9;
	setp.ltu.f32 	%p8, %f11, 0f47CE4780;
	mov.u32 	%r100, %r104;
	mov.f32 	%f108, %f109;
	@%p8 bra 	$L__BB0_14;
	setp.neu.f32 	%p9, %f11, 0f7F800000;
	@%p9 bra 	$L__BB0_9;
	mov.f32 	%f64, 0f00000000;
	mul.rn.f32 	%f108, %f9, %f64;
	mov.b32 	%r100, 0;
	bra.uni 	$L__BB0_14;
$L__BB0_9:
	mov.b32 	%r8, %f9;
	shl.b32 	%r54, %r8, 8;
	or.b32  	%r9, %r54, -2147483648;
	mov.b64 	%rd47, 0;
	mov.b32 	%r97, 0;
	mov.u64 	%rd45, %rd29;
	mov.u64 	%rd46, %rd2;
$L__BB0_10:
	.pragma "nounroll";
	ld.global.nc.u32 	%r55, [%rd45];
	mad.wide.u32 	%rd21, %r55, %r9, %rd47;
	shr.u64 	%rd47, %rd21, 32;
	st.local.u32 	[%rd46], %rd21;
	add.s32 	%r97, %r97, 1;
	add.s64 	%rd46, %rd46, 4;
	add.s64 	%rd45, %rd45, 4;
	setp.ne.s32 	%p10, %r97, 6;
	@%p10 bra 	$L__BB0_10;
	shr.u32 	%r56, %r8, 23;
	st.local.u32 	[%rd2+24], %rd47;
	and.b32  	%r12, %r56, 31;
	and.b32  	%r57, %r56, 224;
	add.s32 	%r58, %r57, -128;
	shr.u32 	%r59, %r58, 5;
	mul.wide.u32 	%rd22, %r59, 4;
	sub.s64 	%rd11, %rd2, %rd22;
	ld.local.u32 	%r98, [%rd11+24];
	ld.local.u32 	%r99, [%rd11+20];
	setp.eq.s32 	%p11, %r12, 0;
	@%p11 bra 	$L__BB0_13;
	shf.l.wrap.b32 	%r98, %r99, %r98, %r12;
	ld.local.u32 	%r60, [%rd11+16];
	shf.l.wrap.b32 	%r99, %r60, %r99, %r12;
$L__BB0_13:
	shr.u32 	%r61, %r98, 30;
	shf.l.wrap.b32 	%r62, %r99, %r98, 2;
	shl.b32 	%r63, %r99, 2;
	shr.u32 	%r64, %r62, 31;
	add.s32 	%r65, %r64, %r61;
	neg.s32 	%r66, %r65;
	setp.lt.s32 	%p12, %r8, 0;
	selp.b32 	%r100, %r66, %r65, %p12;
	xor.b32  	%r67, %r62, %r8;
	shr.s32 	%r68, %r62, 31;
	xor.b32  	%r69, %r68, %r62;
	xor.b32  	%r70, %r68, %r63;
	cvt.u64.u32 	%rd23, %r69;
	shl.b64 	%rd24, %rd23, 32;
	cvt.u64.u32 	%rd25, %r70;
	or.b64  	%rd26, %rd24, %rd25;
	cvt.rn.f64.s64 	%fd1, %rd26;
	mul.f64 	%fd2, %fd1, 0d3BF921FB54442D19;
	cvt.rn.f32.f64 	%f62, %fd2;
	neg.f32 	%f63, %f62;
	setp.lt.s32 	%p13, %r67, 0;
	selp.f32 	%f108, %f63, %f62, %p13;
$L__BB0_14:
	setp.ltu.f32 	%p14, %f11, 0f47CE4780;
	add.s32 	%r72, %r100, 1;
	mul.rn.f32 	%f65, %f108, %f108;
	and.b32  	%r73, %r100, 1;
	setp.eq.b32 	%p15, %r73, 1;
	selp.f32 	%f66, %f108, 0f3F800000, %p15;
	fma.rn.f32 	%f67, %f65, %f66, 0f00000000;
	fma.rn.f32 	%f68, %f65, 0f37CBAC00, 0fBAB607ED;
	selp.f32 	%f69, 0fB94D4153, %f68, %p15;
	selp.f32 	%f70, 0f3C0885E4, 0f3D2AAABB, %p15;
	fma.rn.f32 	%f71, %f69, %f65, %f70;
	selp.f32 	%f72, 0fBE2AAAA8, 0fBEFFFFFF, %p15;
	fma.rn.f32 	%f73, %f71, %f65, %f72;
	fma.rn.f32 	%f74, %f73, %f67, %f66;
	and.b32  	%r74, %r72, 2;
	setp.eq.s32 	%p16, %r74, 0;
	mov.f32 	%f75, 0f00000000;
	sub.f32 	%f76, %f75, %f74;
	selp.f32 	%f15, %f74, %f76, %p16;
	@%p14 bra 	$L__BB0_22;
	setp.neu.f32 	%p17, %f11, 0f7F800000;
	@%p17 bra 	$L__BB0_17;
	mov.f32 	%f79, 0f00000000;
	mul.rn.f32 	%f109, %f9, %f79;
	mov.b32 	%r104, 0;
	bra.uni 	$L__BB0_22;
$L__BB0_17:
	mov.b32 	%r21, %f9;
	shl.b32 	%r76, %r21, 8;
	or.b32  	%r22, %r76, -2147483648;
	mov.b64 	%rd48, 0;
	mov.b32 	%r101, 0;
$L__BB0_18:
	.pragma "nounroll";
	mul.wide.u32 	%rd28, %r101, 4;
	add.s64 	%rd30, %rd29, %rd28;
	ld.global.nc.u32 	%r77, [%rd30];
	mad.wide.u32 	%rd31, %r77, %r22, %rd48;
	shr.u64 	%rd48, %rd31, 32;
	add.s64 	%rd32, %rd1, %rd28;
	st.local.u32 	[%rd32], %rd31;
	add.s32 	%r101, %r101, 1;
	setp.ne.s32 	%p18, %r101, 6;
	@%p18 bra 	$L__BB0_18;
	shr.u32 	%r78, %r21, 23;
	st.local.u32 	[%rd1+24], %rd48;
	and.b32  	%r25, %r78, 31;
	and.b32  	%r79, %r78, 224;
	add.s32 	%r80, %r79, -128;
	shr.u32 	%r81, %r80, 5;
	mul.wide.u32 	%rd33, %r81, 4;
	sub.s64 	%rd14, %rd1, %rd33;
	ld.local.u32 	%r102, [%rd14+24];
	ld.local.u32 	%r103, [%rd14+20];
	setp.eq.s32 	%p19, %r25, 0;
	@%p19 bra 	$L__BB0_21;
	shf.l.wrap.b32 	%r102, %r103, %r102, %r25;
	ld.local.u32 	%r82, [%rd14+16];
	shf.l.wrap.b32 	%r103, %r82, %r103, %r25;
$L__BB0_21:
	shr.u32 	%r83, %r102, 30;
	shf.l.wrap.b32 	%r84, %r103, %r102, 2;
	shl.b32 	%r85, %r103, 2;
	shr.u32 	%r86, %r84, 31;
	add.s32 	%r87, %r86, %r83;
	neg.s32 	%r88, %r87;
	setp.lt.s32 	%p20, %r21, 0;
	selp.b32 	%r104, %r88, %r87, %p20;
	xor.b32  	%r89, %r84, %r21;
	shr.s32 	%r90, %r84, 31;
	xor.b32  	%r91, %r90, %r84;
	xor.b32  	%r92, %r90, %r85;
	cvt.u64.u32 	%rd34, %r91;
	shl.b64 	%rd35, %rd34, 32;
	cvt.u64.u32 	%rd36, %r92;
	or.b64  	%rd37, %rd35, %rd36;
	cvt.rn.f64.s64 	%fd3, %rd37;
	mul.f64 	%fd4, %fd3, 0d3BF921FB54442D19;
	cvt.rn.f32.f64 	%f77, %fd4;
	neg.f32 	%f78, %f77;
	setp.lt.s32 	%p21, %r89, 0;
	selp.f32 	%f109, %f78, %f77, %p21;
$L__BB0_22:
	ld.param.u64 	%rd44, [_Z11rope_kernelPfS_iiii_param_0];
	mul.rn.f32 	%f80, %f109, %f109;
	and.b32  	%r94, %r104, 1;
	setp.eq.b32 	%p22, %r94, 1;
	selp.f32 	%f81, 0f3F800000, %f109, %p22;
	fma.rn.f32 	%f82, %f80, %f81, 0f00000000;
	fma.rn.f32 	%f83, %f80, 0f37CBAC00, 0fBAB607ED;
	selp.f32 	%f84, %f83, 0fB94D4153, %p22;
	selp.f32 	%f85, 0f3D2AAABB, 0f3C0885E4, %p22;
	fma.rn.f32 	%f86, %f84, %f80, %f85;
	selp.f32 	%f87, 0fBEFFFFFF, 0fBE2AAAA8, %p22;
	fma.rn.f32 	%f88, %f86, %f80, %f87;
	fma.rn.f32 	%f89, %f88, %f82, %f81;
	and.b32  	%r95, %r104, 2;
	setp.eq.s32 	%p23, %r95, 0;
	mov.f32 	%f90, 0f00000000;
	sub.f32 	%f91, %f90, %f89;
	selp.f32 	%f92, %f89, %f91, %p23;
	cvt.u64.u32 	%rd38, %r96;
	add.s64 	%rd39, %rd3, %rd38;
	cvta.to.global.u64 	%rd40, %rd44;
	shl.b64 	%rd41, %rd39, 2;
	add.s64 	%rd42, %rd40, %rd41;
	ld.global.f32 	%f93, [%rd42];
	ld.global.f32 	%f94, [%rd42+4];
	add.s64 	%rd43, %rd4, %rd41;
	ld.global.f32 	%f95, [%rd43];
	ld.global.f32 	%f96, [%rd43+4];
	mul.f32 	%f97, %f15, %f93;
	mul.f32 	%f98, %f94, %f92;
	sub.f32 	%f99, %f97, %f98;
	st.global.f32 	[%rd42], %f99;
	mul.f32 	%f100, %f93, %f92;
	fma.rn.f32 	%f101, %f15, %f94, %f100;
	st.global.f32 	[%rd42+4], %f101;
	mul.f32 	%f102, %f15, %f95;
	mul.f32 	%f103, %f96, %f92;
	sub.f32 	%f104, %f102, %f103;
	st.global.f32 	[%rd43], %f104;
	mul.f32 	%f105, %f95, %f92;
	fma.rn.f32 	%f106, %f15, %f96, %f105;
	st.global.f32 	[%rd43+4], %f106;
	add.s32 	%r96, %r96, 2;
	setp.lt.s32 	%p24, %r96, %r36;
	@%p24 bra 	$L__BB0_3;
$L__BB0_23:
	ret;

}


// ===== COMPILED SASS (sm_100) =====

	.target	sm_100

	.elftype	@"ET_EXEC"


//--------------------- .note.nv.tkinfo           --------------------------
	.section	.note.nv.tkinfo,"",@"SHT_NOTE"
	.sectionflags	@"SHF_NOTE_NV_TKINFO"
	.tkinfo
        /*0018*/ 	.word	0x00000002
        /*0030*/ 	.string	""
        /*0030*/ 	.string	"ptxas"
        /*0030*/ 	.string	"Cuda compilation tools, release 13.0, V13.0.88"
        /*0030*/ 	.string	"Build cuda_13.0.r13.0/compiler.36424714_0"
        /*0030*/ 	.string	"-arch sm_100 -m 64 "



//--------------------- .note.nv.cuinfo           --------------------------
	.section	.note.nv.cuinfo,"",@"SHT_NOTE"
	.sectionflags	@"SHF_NOTE_NV_CUINFO"
        /*0018*/ 	.short	0x0002
        /*001a*/ 	.short	0x0064
        /*001c*/ 	.short	0x0082
	.zero		2


//--------------------- .nv.info                  --------------------------
	.section	.nv.info,"",@"SHT_CUDA_INFO"
	.align	4


	//----- nvinfo : EIATTR_REGCOUNT
	.align		4
        /*0000*/ 	.byte	0x04, 0x2f
        /*0002*/ 	.short	(.L_2 - .L_1)
	.align		4
.L_1:
        /*0004*/ 	.word	index@(_Z11rope_kernelPfS_iiii)
        /*0008*/ 	.word	0x0000001b


	//----- nvinfo : EIATTR_FRAME_SIZE
	.align		4
.L_2:
        /*000c*/ 	.byte	0x04, 0x11
        /*000e*/ 	.short	(.L_4 - .L_3)
	.align		4
.L_3:
        /*0010*/ 	.word	index@($__internal_1_$__cuda_sm3x_div_rn_noftz_f32_slowpath)
        /*0014*/ 	.word	0x00000020


	//----- nvinfo : EIATTR_FRAME_SIZE
	.align		4
.L_4:
        /*0018*/ 	.byte	0x04, 0x11
        /*001a*/ 	.short	(.L_6 - .L_5)
	.align		4
.L_5:
        /*001c*/ 	.word	index@($__internal_0_$__cuda_sm20_rcp_rn_f32_slowpath)
        /*0020*/ 	.word	0x00000020


	//----- nvinfo : EIATTR_FRAME_SIZE
	.align		4
.L_6:
        /*0024*/ 	.byte	0x04, 0x11
        /*0026*/ 	.short	(.L_8 - .L_7)
	.align		4
.L_7:
        /*0028*/ 	.word	index@(_Z11rope_kernelPfS_iiii)
        /*002c*/ 	.word	0x00000020


	//----- nvinfo : EIATTR_MIN_STACK_SIZE
	.align		4
.L_8:
        /*0030*/ 	.byte	0x04, 0x12
        /*0032*/ 	.short	(.L_10 - .L_9)
	.align		4
.L_9:
        /*0034*/ 	.word	index@(_Z11rope_kernelPfS_iiii)
        /*0038*/ 	.word	0x00000020
.L_10:


//--------------------- .nv.compat                --------------------------
	.section	.nv.compat,"",@"SHT_CUDA_COMPAT_INFO"
	.align	4
        /*0000*/ 	.byte	0x02, 0x09, 0x00, 0x00, 0x02, 0x02, 0x01, 0x00, 0x02, 0x05, 0x05, 0x00, 0x03, 0x07, 0x01, 0x01
        /*0010*/ 	.byte	0x02, 0x03, 0x00, 0x00, 0x02, 0x06, 0x01, 0x00, 0x04, 0x0b, 0x08, 0x00, 0x01, 0x00, 0x00, 0x00
        /*0020*/ 	.byte	0x00, 0x00, 0x00, 0x00


//--------------------- .nv.info._Z11rope_kernelPfS_iiii --------------------------
	.section	.nv.info._Z11rope_kernelPfS_iiii,"",@"SHT_CUDA_INFO"
	.sectionflags	@""
	.align	4


	//----- nvinfo : EIATTR_CUDA_API_VERSION
	.align		4
        /*0000*/ 	.byte	0x04, 0x37
        /*0002*/ 	.short	(.L_12 - .L_11)
.L_11:
        /*0004*/ 	.word	0x00000082


	//----- nvinfo : EIATTR_KPARAM_INFO
	.align		4
.L_12:
        /*0008*/ 	.byte	0x04, 0x17
        /*000a*/ 	.short	(.L_14 - .L_13)
.L_13:
        /*000c*/ 	.word	0x00000000
        /*0010*/ 	.short	0x0005
        /*0012*/ 	.short	0x001c
        /*0014*/ 	.byte	0x00, 0xf0, 0x11, 0x00


	//----- nvinfo : EIATTR_KPARAM_INFO
	.align		4
.L_14:
        /*0018*/ 	.byte	0x04, 0x17
        /*001a*/ 	.short	(.L_16 - .L_15)
.L_15:
        /*001c*/ 	.word	0x00000000
        /*0020*/ 	.short	0x0004
        /*0022*/ 	.short	0x0018
        /*0024*/ 	.byte	0x00, 0xf0, 0x11, 0x00


	//----- nvinfo : EIATTR_KPARAM_INFO
	.align		4
.L_16:
        /*0028*/ 	.byte	0x04, 0x17
        /*002a*/ 	.short	(.L_18 - .L_17)
.L_17:
        /*002c*/ 	.word	0x00000000
        /*0030*/ 	.short	0x0003
        /*0032*/ 	.short	0x0014
        /*0034*/ 	.byte	0x00, 0xf0, 0x11, 0x00


	//----- nvinfo : EIATTR_KPARAM_INFO
	.align		4
.L_18:
        /*0038*/ 	.byte	0x04, 0x17
        /*003a*/ 	.short	(.L_20 - .L_19)
.L_19:
        /*003c*/ 	.word	0x00000000
        /*0040*/ 	.short	0x0002
        /*0042*/ 	.short	0x0010
        /*0044*/ 	.byte	0x00, 0xf0, 0x11, 0x00


	//----- nvinfo : EIATTR_KPARAM_INFO
	.align		4
.L_20:
        /*0048*/ 	.byte	0x04, 0x17
        /*004a*/ 	.short	(.L_22 - .L_21)
.L_21:
        /*004c*/ 	.word	0x00000000
        /*0050*/ 	.short	0x0001
        /*0052*/ 	.short	0x0008
        /*0054*/ 	.byte	0x00, 0xf5, 0x21, 0x00


	//----- nvinfo : EIATTR_KPARAM_INFO
	.align		4
.L_22:
        /*0058*/ 	.byte	0x04, 0x17
        /*005a*/ 	.short	(.L_24 - .L_23)
.L_23:
        /*005c*/ 	.word	0x00000000
        /*0060*/ 	.short	0x0000
        /*0062*/ 	.short	0x0000
        /*0064*/ 	.byte	0x00, 0xf5, 0x21, 0x00


	//----- nvinfo : EIATTR_SPARSE_MMA_MASK
	.align		4
.L_24:
        /*0068*/ 	.byte	0x03, 0x50
        /*006a*/ 	.short	0x0000


	//----- nvinfo : EIATTR_MAXREG_COUNT
	.align		4
        /*006c*/ 	.byte	0x03, 0x1b
        /*006e*/ 	.short	0x00ff


	//----- nvinfo : EIATTR_MERCURY_ISA_VERSION
	.align		4
        /*0070*/ 	.byte	0x03, 0x5f
        /*0072*/ 	.short	0x0101


	//----- nvinfo : EIATTR_VRC_CTA_INIT_COUNT
	.align		4
        /*0074*/ 	.byte	0x02, 0x4a
	.zero		1
	.zero		1


	//----- nvinfo : EIATTR_EXIT_INSTR_OFFSETS
	.align		4
        /*0078*/ 	.byte	0x04, 0x1c
        /*007a*/ 	.short	(.L_26 - .L_25)


	//   ....[0]....
.L_25:
        /*007c*/ 	.word	0x000004b0


	//   ....[1]....
        /*0080*/ 	.word	0x00000540


	//   ....[2]....
        /*0084*/ 	.word	0x000015c0


	//----- nvinfo : EIATTR_CRS_STACK_SIZE
	.align		4
.L_26:
        /*0088*/ 	.byte	0x04, 0x1e
        /*008a*/ 	.short	(.L_28 - .L_27)
.L_27:
        /*008c*/ 	.word	0x00000000


	//----- nvinfo : EIATTR_CBANK_PARAM_SIZE
	.align		4
.L_28:
        /*0090*/ 	.byte	0x03, 0x19
        /*0092*/ 	.short	0x0020


	//----- nvinfo : EIATTR_PARAM_CBANK
	.align		4
        /*0094*/ 	.byte	0x04, 0x0a
        /*0096*/ 	.short	(.L_30 - .L_29)
	.align		4
.L_29:
        /*0098*/ 	.word	index@(.nv.constant0._Z11rope_kernelPfS_iiii)
        /*009c*/ 	.short	0x0380
        /*009e*/ 	.short	0x0020


	//----- nvinfo : EIATTR_SW_WAR
	.align		4
.L_30:
        /*00a0*/ 	.byte	0x04, 0x36
        /*00a2*/ 	.short	(.L_32 - .L_31)
.L_31:
        /*00a4*/ 	.word	0x00000008
.L_32:


//--------------------- .nv.callgraph             --------------------------
	.section	.nv.callgraph,"",@"SHT_CUDA_CALLGRAPH"
	.align	4
	.sectionentsize	8
	.align		4
        /*0000*/ 	.word	0x00000000
	.align		4
        /*0004*/ 	.word	0xffffffff
	.align		4
        /*0008*/ 	.word	0x00000000
	.align		4
        /*000c*/ 	.word	0xfffffffe
	.align		4
        /*0010*/ 	.word	0x00000000
	.align		4
        /*0014*/ 	.word	0xfffffffd
	.align		4
        /*0018*/ 	.word	0x00000000
	.align		4
        /*001c*/ 	.word	0xfffffffc


//--------------------- .nv.constant4             --------------------------
	.section	.nv.constant4,"a",@progbits
	.align	8
	.align		8
.nv.constant4:
        /*0000*/ 	.dword	__cudart_i2opi_f


//--------------------- .text._Z11rope_kernelPfS_iiii --------------------------
	.section	.text._Z11rope_kernelPfS_iiii,"ax",@progbits
	.align	128
        .global         _Z11rope_kernelPfS_iiii
        .type           _Z11rope_kernelPfS_iiii,@function
        .size           _Z11rope_kernelPfS_iiii,(.L_x_24 - _Z11rope_kernelPfS_iiii)
        .other          _Z11rope_kernelPfS_iiii,@"STO_CUDA_ENTRY STV_DEFAULT"
_Z11rope_kernelPfS_iiii:
.text._Z11rope_kernelPfS_iiii:
[----:B------:R-:W0:Y:S08]  /*0000*/  LDC R1, c[0x0][0x37c] ;  /* 0x0000df00ff017b82 */ /* 0x000e300000000800 */
[----:B------:R-:W1:Y:S01]  /*0010*/  LDC R0, c[0x0][0x398] ;  /* 0x0000e600ff007b82 */ /* 0x000e620000000800 */
[----:B------:R-:W2:Y:S01]  /*0020*/  S2R R13, SR_TID.X ;  /* 0x00000000000d7919 */ /* 0x000ea20000002100 */
[----:B0-----:R-:W-:-:S06]  /*0030*/  VIADD R1, R1, 0xffffffe0 ;  /* 0xffffffe001017836 */ /* 0x001fcc0000000000 */
[----:B------:R-:W0:Y:S08]  /*0040*/  LDC R5, c[0x0][0x394] ;  /* 0x0000e500ff057b82 */ /* 0x000e300000000800 */
[----:B------:R-:W2:Y:S01]  /*0050*/  S2UR UR4, SR_CTAID.X ;  /* 0x00000000000479c3 */ /* 0x000ea20000002500 */
[----:B-1----:R-:W-:-:S07]  /*0060*/  IABS R4, R0 ;  /* 0x0000000000047213 */ /* 0x002fce0000000000 */
[----:B------:R-:W2:Y:S01]  /*0070*/  LDC R12, c[0x0][0x360] ;  /* 0x0000d800ff0c7b82 */ /* 0x000ea20000000800 */
[----:B------:R-:W1:Y:S01]  /*0080*/  I2F.RP R7, R4 ;  /* 0x0000000400077306 */ /* 0x000e620000209400 */
[----:B0-----:R-:W-:-:S05]  /*0090*/  IMAD R6, R0, R5, RZ ;  /* 0x0000000500067224 */ /* 0x001fca00078e02ff */
[----:B------:R-:W-:-:S04]  /*00a0*/  IABS R2, R6 ;  /* 0x0000000600027213 */ /* 0x000fc80000000000 */
[----:B------:R-:W0:Y:S08]  /*00b0*/  I2F.RP R3, R2 ;  /* 0x0000000200037306 */ /* 0x000e300000209400 */
[----:B-1----:R-:W1:Y:S08]  /*00c0*/  MUFU.RCP R7, R7 ;  /* 0x0000000700077308 */ /* 0x002e700000001000 */
[----:B0-----:R-:W0:Y:S01]  /*00d0*/  MUFU.RCP R3, R3 ;  /* 0x0000000300037308 */ /* 0x001e220000001000 */
[----:B-1----:R-:W-:-:S02]  /*00e0*/  VIADD R8, R7, 0xffffffe ;  /* 0x0ffffffe07087836 */ /* 0x002fc40000000000 */
[----:B--2---:R-:W-:Y:S01]  /*00f0*/  IMAD R7, R12, UR4, R13 ;  /* 0x000000040c077c24 */ /* 0x004fe2000f8e020d */
[----:B------:R-:W-:-:S04]  /*0100*/  IABS R12, R5 ;  /* 0x00000005000c7213 */ /* 0x000fc80000000000 */
[----:B------:R1:W2:Y:S01]  /*0110*/  F2I.FTZ.U32.TRUNC.NTZ R9, R8 ;  /* 0x0000000800097305 */ /* 0x0002a2000021f000 */
[----:B------:R-:W3:Y:S01]  /*0120*/  LDCU UR4, c[0x0][0x390] ;  /* 0x00007200ff0477ac */ /* 0x000ee20008000800 */
[----:B0-----:R-:W-:Y:S01]  /*0130*/  VIADD R10, R3, 0xffffffe ;  /* 0x0ffffffe030a7836 */ /* 0x001fe20000000000 */
[----:B------:R-:W-:-:S05]  /*0140*/  IABS R3, R7 ;  /* 0x0000000700037213 */ /* 0x000fca0000000000 */
[----:B------:R0:W4:Y:S01]  /*0150*/  F2I.FTZ.U32.TRUNC.NTZ R11, R10 ;  /* 0x0000000a000b7305 */ /* 0x000122000021f000 */
[----:B-1----:R-:W-:Y:S02]  /*0160*/  IMAD.MOV.U32 R8, RZ, RZ, RZ ;  /* 0x000000ffff087224 */ /* 0x002fe400078e00ff */
[----:B--2---:R-:W-:Y:S02]  /*0170*/  IMAD.MOV R15, RZ, RZ, -R9 ;  /* 0x000000ffff0f7224 */ /* 0x004fe400078e0a09 */
[----:B0-----:R-:W-:Y:S02]  /*0180*/  IMAD.MOV.U32 R10, RZ, RZ, RZ ;  /* 0x000000ffff0a7224 */ /* 0x001fe400078e00ff */
[----:B------:R-:W-:Y:S01]  /*0190*/  IMAD R13, R15, R4, RZ ;  /* 0x000000040f0d7224 */ /* 0x000fe200078e02ff */
[----:B------:R-:W-:-:S03]  /*01a0*/  IABS R15, R6 ;  /* 0x00000006000f7213 */ /* 0x000fc60000000000 */
[----:B------:R-:W-:-:S04]  /*01b0*/  IMAD.HI.U32 R9, R9, R13, R8 ;  /* 0x0000000d09097227 */ /* 0x000fc800078e0008 */
[----:B------:R-:W-:Y:S01]  /*01c0*/  IMAD.MOV.U32 R13, RZ, RZ, R3 ;  /* 0x000000ffff0d7224 */ /* 0x000fe200078e0003 */
[----:B----4-:R-:W-:Y:S01]  /*01d0*/  IADD3 R3, PT, PT, RZ, -R11, RZ ;  /* 0x8000000bff037210 */ /* 0x010fe20007ffe0ff */
[----:B------:R-:W-:Y:S02]  /*01e0*/  IMAD.MOV.U32 R8, RZ, RZ, R12 ;  /* 0x000000ffff087224 */ /* 0x000fe400078e000c */
[----:B------:R-:W-:Y:S02]  /*01f0*/  IMAD.HI.U32 R12, R9, R13, RZ ;  /* 0x0000000d090c7227 */ /* 0x000fe400078e00ff */
[----:B------:R-:W0:Y:S02]  /*0200*/  I2F.RP R14, R8 ;  /* 0x00000008000e7306 */ /* 0x000e240000209400 */
[----:B------:R-:W-:Y:S02]  /*0210*/  IMAD R3, R3, R2, RZ ;  /* 0x0000000203037224 */ /* 0x000fe400078e02ff */
[----:B------:R-:W-:-:S02]  /*0220*/  IMAD.MOV R9, RZ, RZ, -R12 ;  /* 0x000000ffff097224 */ /* 0x000fc400078e0a0c */
[----:B------:R-:W-:-:S04]  /*0230*/  IMAD.HI.U32 R10, R11, R3, R10 ;  /* 0x000000030b0a7227 */ /* 0x000fc800078e000a */
[----:B------:R-:W-:Y:S02]  /*0240*/  IMAD.MOV R16, RZ, RZ, -R15 ;  /* 0x000000ffff107224 */ /* 0x000fe400078e0a0f */
[----:B------:R-:W-:Y:S01]  /*0250*/  IMAD.HI.U32 R11, R10, R13, RZ ;  /* 0x0000000d0a0b7227 */ /* 0x000fe200078e00ff */
[----:B------:R-:W-:Y:S01]  /*0260*/  LOP3.LUT R10, R7, R0, RZ, 0x3c, !PT ;  /* 0x00000000070a7212 */ /* 0x000fe200078e3cff */
[----:B0-----:R-:W0:Y:S02]  /*0270*/  MUFU.RCP R14, R14 ;  /* 0x0000000e000e7308 */ /* 0x001e240000001000 */
[--C-:B------:R-:W-:Y:S01]  /*0280*/  IMAD R9, R4, R9, R13.reuse ;  /* 0x0000000904097224 */ /* 0x100fe200078e020d */
[----:B------:R-:W-:Y:S01]  /*0290*/  ISETP.GE.AND P4, PT, R10, RZ, PT ;  /* 0x000000ff0a00720c */ /* 0x000fe20003f86270 */
[----:B------:R-:W-:Y:S01]  /*02a0*/  IMAD R13, R11, R16, R13 ;  /* 0x000000100b0d7224 */ /* 0x000fe200078e020d */
[----:B------:R-:W-:Y:S02]  /*02b0*/  LOP3.LUT R10, R7, R6, RZ, 0x3c, !PT ;  /* 0x00000006070a7212 */ /* 0x000fe400078e3cff */
[----:B------:R-:W-:-:S02]  /*02c0*/  ISETP.GT.U32.AND P1, PT, R4, R9, PT ;  /* 0x000000090400720c */ /* 0x000fc40003f24070 */
[----:B------:R-:W-:Y:S01]  /*02d0*/  ISETP.GT.U32.AND P3, PT, R2, R13, PT ;  /* 0x0000000d0200720c */ /* 0x000fe20003f64070 */
[----:B0-----:R-:W-:-:S10]  /*02e0*/  VIADD R3, R14, 0xffffffe ;  /* 0x0ffffffe0e037836 */ /* 0x001fd40000000000 */
[----:B------:R-:W-:Y:S02]  /*02f0*/  @!P1 IMAD.IADD R9, R9, 0x1, -R4 ;  /* 0x0000000109099824 */ /* 0x000fe400078e0a04 */
[----:B------:R-:W-:Y:S01]  /*0300*/  @!P3 IMAD.IADD R13, R13, 0x1, -R2 ;  /* 0x000000010d0db824 */ /* 0x000fe200078e0a02 */
[----:B------:R-:W0:Y:S02]  /*0310*/  F2I.FTZ.U32.TRUNC.NTZ R3, R3 ;  /* 0x0000000300037305 */ /* 0x000e24000021f000 */
[----:B------:R-:W-:Y:S01]  /*0320*/  ISETP.GE.U32.AND P0, PT, R9, R4, PT ;  /* 0x000000040900720c */ /* 0x000fe20003f06070 */
[----:B------:R-:W-:Y:S01]  /*0330*/  @!P1 VIADD R12, R12, 0x1 ;  /* 0x000000010c0c9836 */ /* 0x000fe20000000000 */
[----:B------:R-:W-:Y:S01]  /*0340*/  ISETP.GE.U32.AND P2, PT, R13, R2, PT ;  /* 0x000000020d00720c */ /* 0x000fe20003f46070 */
[----:B------:R-:W-:Y:S01]  /*0350*/  @!P3 VIADD R11, R11, 0x1 ;  /* 0x000000010b0bb836 */ /* 0x000fe20000000000 */
[----:B------:R-:W-:Y:S01]  /*0360*/  ISETP.GE.AND P1, PT, R10, RZ, PT ;  /* 0x000000ff0a00720c */ /* 0x000fe20003f26270 */
[----:B------:R-:W-:Y:S01]  /*0370*/  IMAD.MOV.U32 R2, RZ, RZ, RZ ;  /* 0x000000ffff027224 */ /* 0x000fe200078e00ff */
[----:B------:R-:W-:-:S02]  /*0380*/  ISETP.NE.AND P3, PT, R6, RZ, PT ;  /* 0x000000ff0600720c */ /* 0x000fc40003f65270 */
[----:B------:R-:W-:-:S05]  /*0390*/  LOP3.LUT R10, RZ, R0, RZ, 0x33, !PT ;  /* 0x00000000ff0a7212 */ /* 0x000fca00078e33ff */
[----:B------:R-:W-:Y:S01]  /*03a0*/  @P0 IADD3 R12, PT, PT, R12, 0x1, RZ ;  /* 0x000000010c0c0810 */ /* 0x000fe20007ffe0ff */
[----:B0-----:R-:W-:Y:S01]  /*03b0*/  IMAD.MOV R15, RZ, RZ, -R3 ;  /* 0x000000ffff0f7224 */ /* 0x001fe200078e0a03 */
[----:B------:R-:W-:Y:S01]  /*03c0*/  ISETP.NE.AND P0, PT, R0, RZ, PT ;  /* 0x000000ff0000720c */ /* 0x000fe20003f05270 */
[----:B------:R-:W-:Y:S02]  /*03d0*/  @P2 VIADD R11, R11, 0x1 ;  /* 0x000000010b0b2836 */ /* 0x000fe40000000000 */
[----:B------:R-:W-:Y:S02]  /*03e0*/  @!P4 IMAD.MOV R12, RZ, RZ, -R12 ;  /* 0x000000ffff0cc224 */ /* 0x000fe400078e0a0c */
[----:B------:R-:W-:Y:S02]  /*03f0*/  IMAD.MOV.U32 R17, RZ, RZ, R11 ;  /* 0x000000ffff117224 */ /* 0x000fe400078e000b */
[----:B------:R-:W-:Y:S01]  /*0400*/  IMAD R15, R15, R8, RZ ;  /* 0x000000080f0f7224 */ /* 0x000fe200078e02ff */
[----:B------:R-:W-:Y:S01]  /*0410*/  SEL R13, R10, R12, !P0 ;  /* 0x0000000c0a0d7207 */ /* 0x000fe20004000000 */
[----:B------:R-:W-:Y:S01]  /*0420*/  @!P1 IMAD.MOV R17, RZ, RZ, -R17 ;  /* 0x000000ffff119224 */ /* 0x000fe200078e0a11 */
[----:B------:R-:W-:Y:S01]  /*0430*/  @!P3 LOP3.LUT R17, RZ, R6, RZ, 0x33, !PT ;  /* 0x00000006ff11b212 */ /* 0x000fe200078e33ff */
[----:B------:R-:W-:Y:S01]  /*0440*/  IMAD.HI.U32 R2, R3, R15, R2 ;  /* 0x0000000f03027227 */ /* 0x000fe200078e0002 */
[----:B------:R-:W-:-:S02]  /*0450*/  IABS R11, R13 ;  /* 0x0000000d000b7213 */ /* 0x000fc40000000000 */
[----:B---3--:R-:W-:Y:S02]  /*0460*/  ISETP.GE.AND P1, PT, R17, UR4, PT ;  /* 0x0000000411007c0c */ /* 0x008fe4000bf26270 */
[----:B------:R-:W-:-:S05]  /*0470*/  MOV R3, R11 ;  /* 0x0000000b00037202 */ /* 0x000fca0000000f00 */
[----:B------:R-:W-:-:S04]  /*0480*/  IMAD.HI.U32 R2, R2, R3, RZ ;  /* 0x0000000302027227 */ /* 0x000fc800078e00ff */
[----:B------:R-:W-:-:S04]  /*0490*/  IMAD.MOV R2, RZ, RZ, -R2 ;  /* 0x000000ffff027224 */ /* 0x000fc800078e0a02 */
[----:B------:R-:W-:Y:S01]  /*04a0*/  IMAD R3, R8, R2, R3 ;  /* 0x0000000208037224 */ /* 0x000fe200078e0203 */
[----:B------:R-:W-:Y:S06]  /*04b0*/  @P1 EXIT ;  /* 0x000000000000194d */ /* 0x000fec0003800000 */
[----:B------:R-:W0:Y:S01]  /*04c0*/  LDC R12, c[0x0][0x39c] ;  /* 0x0000e700ff0c7b82 */ /* 0x000e220000000800 */
[----:B------:R-:W-:-:S13]  /*04d0*/  ISETP.GT.U32.AND P1, PT, R8, R3, PT ;  /* 0x000000030800720c */ /* 0x000fda0003f24070 */
[----:B------:R-:W-:Y:S01]  /*04e0*/  @!P1 IMAD.IADD R3, R3, 0x1, -R8 ;  /* 0x0000000103039824 */ /* 0x000fe200078e0a08 */
[----:B------:R-:W-:-:S04]  /*04f0*/  ISETP.GE.AND P1, PT, R13, RZ, PT ;  /* 0x000000ff0d00720c */ /* 0x000fc80003f26270 */
[----:B------:R-:W-:Y:S02]  /*0500*/  ISETP.GT.U32.AND P2, PT, R8, R3, PT ;  /* 0x000000030800720c */ /* 0x000fe40003f44070 */
[----:B0-----:R-:W-:-:S11]  /*0510*/  ISETP.GE.AND P3, PT, R12, 0x1, PT ;  /* 0x000000010c00780c */ /* 0x001fd60003f66270 */
[----:B------:R-:W-:Y:S01]  /*0520*/  @!P2 IMAD.IADD R3, R3, 0x1, -R8 ;  /* 0x000000010303a824 */ /* 0x000fe200078e0a08 */
[----:B------:R-:W-:Y:S01]  /*0530*/  ISETP.NE.AND P2, PT, R5, RZ, PT ;  /* 0x000000ff0500720c */ /* 0x000fe20003f45270 */
[----:B------:R-:W-:-:S12]  /*0540*/  @!P3 EXIT ;  /* 0x000000000000b94d */ /* 0x000fd80003800000 */
[----:B------:R-:W-:Y:S01]  /*0550*/  ISETP.GE.AND P4, PT, R7, RZ, PT ;  /* 0x000000ff0700720c */ /* 0x000fe20003f86270 */
[----:B------:R-:W-:Y:S01]  /*0560*/  IMAD.MOV.U32 R11, RZ, RZ, 0x303eee36 ;  /* 0x303eee36ff0b7424 */ /* 0x000fe200078e00ff */
[-C--:B------:R-:W-:Y:S01]  /*0570*/  ISETP.GT.U32.AND P3, PT, R4, R9.reuse, PT ;  /* 0x000000090400720c */ /* 0x080fe20003f64070 */
[----:B------:R-:W-:Y:S01]  /*0580*/  IMAD.MOV.U32 R2, RZ, RZ, 0x3fb8aa3b ;  /* 0x3fb8aa3bff027424 */ /* 0x000fe200078e00ff */
[----:B------:R-:W-:Y:S01]  /*0590*/  IADD3 R4, PT, PT, R9, -R4, RZ ;  /* 0x8000000409047210 */ /* 0x000fe20007ffe0ff */
[----:B------:R-:W-:Y:S01]  /*05a0*/  IMAD.MOV.U32 R7, RZ, RZ, 0x3e4b8a05 ;  /* 0x3e4b8a05ff077424 */ /* 0x000fe200078e00ff */
[----:B------:R-:W0:Y:S01]  /*05b0*/  LDCU.64 UR8, c[0x0][0x358] ;  /* 0x00006b00ff0877ac */ /* 0x000e220008000a00 */
[----:B------:R-:W-:Y:S01]  /*05c0*/  FFMA R2, -R11, R2, 3.622995450314192567e-07 ;  /* 0x34c282120b027423 */ /* 0x000fe20000000102 */
[----:B------:R-:W-:Y:S01]  /*05d0*/  SEL R9, R4, R9, !P3 ;  /* 0x0000000904097207 */ /* 0x000fe20005800000 */
[----:B------:R-:W-:Y:S01]  /*05e0*/  IMAD.MOV.U32 R13, RZ, RZ, R3 ;  /* 0x000000ffff0d7224 */ /* 0x000fe200078e0003 */
[----:B------:R-:W-:Y:S01]  /*05f0*/  UMOV UR4, URZ ;  /* 0x000000ff00047c82 */ /* 0x000fe20008000000 */
[----:B------:R-:W-:Y:S01]  /*0600*/  FFMA R2, R7, 1.9251366722983220825e-08, R2 ;  /* 0x32a55e3407027823 */ /* 0x000fe20000000002 */
[----:B------:R-:W-:-:S02]  /*0610*/  IMAD R3, R6, R17, RZ ;  /* 0x0000001106037224 */ /* 0x000fc400078e02ff */
[----:B------:R-:W-:Y:S01]  /*0620*/  @!P1 IMAD.MOV R13, RZ, RZ, -R13 ;  /* 0x000000ffff0d9224 */ /* 0x000fe200078e0a0d */
[----:B------:R-:W-:Y:S01]  /*0630*/  @!P2 LOP3.LUT R13, RZ, R5, RZ, 0x33, !PT ;  /* 0x00000005ff0da212 */ /* 0x000fe200078e33ff */
[----:B------:R-:W-:Y:S02]  /*0640*/  @!P4 IMAD.MOV R9, RZ, RZ, -R9 ;  /* 0x000000ffff09c224 */ /* 0x000fe400078e0a09 */
[----:B------:R-:W-:Y:S02]  /*0650*/  FFMA R2, -R11, 0.014334906823933124542, R2 ;  /* 0x3c6adcf50b027823 */ /* 0x000fe40000000102 */
[----:B------:R-:W-:Y:S01]  /*0660*/  IMAD R3, R13, R0, R3 ;  /* 0x000000000d037224 */ /* 0x000fe200078e0203 */
[----:B------:R-:W-:Y:S01]  /*0670*/  SEL R10, R10, R9, !P0 ;  /* 0x000000090a0a7207 */ /* 0x000fe20004000000 */
[----:B------:R-:W-:-:S04]  /*0680*/  FFMA R2, R7, 0.0047783022746443748474, R2 ;  /* 0x3b9c934e07027823 */ /* 0x000fc80000000002 */
[----:B------:R-:W-:Y:S02]  /*0690*/  IMAD.IADD R3, R3, 0x1, R10 ;  /* 0x0000000103037824 */ /* 0x000fe400078e020a */
[----:B------:R-:W-:Y:S01]  /*06a0*/  FADD R9, R2, 13.286762237548828125 ;  /* 0x4154969402097421 */ /* 0x000fe20000000000 */
[----:B------:R-:W-:Y:S01]  /*06b0*/  I2FP.F32.S32 R10, R13 ;  /* 0x0000000d000a7245 */ /* 0x000fe20000201400 */
[-C--:B------:R-:W-:Y:S02]  /*06c0*/  IMAD R8, R3, R12.reuse, RZ ;  /* 0x0000000c03087224 */ /* 0x080fe400078e02ff */
[----:B------:R-:W-:Y:S01]  /*06d0*/  FADD R7, R9, -13.286762237548828125 ;  /* 0xc154969409077421 */ /* 0x000fe20000000000 */
[----:B------:R-:W-:-:S03]  /*06e0*/  I2FP.F32.U32 R12, R12 ;  /* 0x0000000c000c7245 */ /* 0x000fc60000201000 */
[----:B------:R-:W-:Y:S01]  /*06f0*/  FADD R7, R2, -R7 ;  /* 0x8000000702077221 */ /* 0x000fe20000000000 */
[----:B0-----:R-:W-:-:S07]  /*0700*/  SHF.R.S32.HI R11, RZ, 0x1f, R8 ;  /* 0x0000001fff0b7819 */ /* 0x001fce0000011408 */
.L_x_10:
[----:B0-----:R-:W0:Y:S01]  /*0710*/  MUFU.RCP R3, R12 ;  /* 0x0000000c00037308 */ /* 0x001e220000001000 */
[----:B------:R-:W-:-:S07]  /*0720*/  I2FP.F32.U32 R0, UR4 ;  /* 0x0000000400007c45 */ /* 0x000fce0008201000 */
[----:B------:R-:W1:Y:S01]  /*0730*/  FCHK P0, R0, R12 ;  /* 0x0000000c00007302 */ /* 0x000e620000000000 */
[----:B0-----:R-:W-:-:S04]  /*0740*/  FFMA R2, -R12, R3, 1 ;  /* 0x3f8000000c027423 */ /* 0x001fc80000000103 */
[----:B------:R-:W-:-:S04]  /*0750*/  FFMA R3, R3, R2, R3 ;  /* 0x0000000203037223 */ /* 0x000fc80000000003 */
[----:B------:R-:W-:-:S04]  /*0760*/  FFMA R2, R0, R3, RZ ;  /* 0x0000000300027223 */ /* 0x000fc800000000ff */
[----:B------:R-:W-:-:S04]  /*0770*/  FFMA R4, -R12, R2, R0 ;  /* 0x000000020c047223 */ /* 0x000fc80000000100 */
[----:B------:R-:W-:Y:S01]  /*0780*/  FFMA R2, R3, R4, R2 ;  /* 0x0000000403027223 */ /* 0x000fe20000000002 */
[----:B-1----:R-:W-:Y:S06]  /*0790*/  @!P0 BRA `(.L_x_0) ;  /* 0x00000000000c8947 */ /* 0x002fec0003800000 */
[----:B------:R-:W-:-:S07]  /*07a0*/  MOV R2, 0x7c0 ;  /* 0x000007c000027802 */ /* 0x000fce0000000f00 */
[----:B------:R-:W-:Y:S05]  /*07b0*/  CALL.REL.NOINC `($__internal_1_$__cuda_sm3x_div_rn_noftz_f32_slowpath) ;  /* 0x0000001000547944 */ /* 0x000fea0003c00000 */
[----:B------:R-:W-:-:S07]  /*07c0*/  IMAD.MOV.U32 R2, RZ, RZ, R0 ;  /* 0x000000ffff027224 */ /* 0x000fce00078e0000 */
.L_x_0:
[----:B------:R-:W-:Y:S01]  /*07d0*/  FSETP.NEU.AND P0, PT, R2, RZ, PT ;  /* 0x000000ff0200720b */ /* 0x000fe20003f0d000 */
[----:B------:R-:W-:-:S12]  /*07e0*/  IMAD.MOV.U32 R0, RZ, RZ, 0x3f800000 ;  /* 0x3f800000ff007424 */ /* 0x000fd800078e00ff */
[----:B------:R-:W-:Y:S05]  /*07f0*/  @!P0 BRA `(.L_x_1) ;  /* 0x0000000000648947 */ /* 0x000fea0003800000 */
[CC--:B------:R-:W-:Y:S01]  /*0800*/  FMUL R0, R9.reuse, R2.reuse ;  /* 0x0000000209007220 */ /* 0x0c0fe20000400000 */
[----:B------:R-:W-:Y:S01]  /*0810*/  IMAD.MOV.U32 R13, RZ, RZ, 0x391fcb8e ;  /* 0x391fcb8eff0d7424 */ /* 0x000fe200078e00ff */
[-C--:B------:R-:W-:Y:S02]  /*0820*/  FSETP.NAN.AND P2, PT, |R2|, |R2|.reuse, PT ;  /* 0x400000020200720b */ /* 0x080fe40003f48200 */
[----:B------:R-:W0:Y:S01]  /*0830*/  FRND R3, R0 ;  /* 0x0000000000037307 */ /* 0x000e220000201000 */
[----:B------:R-:W-:Y:S01]  /*0840*/  FFMA R4, R9, R2, -R0 ;  /* 0x0000000209047223 */ /* 0x000fe20000000800 */
[----:B------:R-:W-:-:S03]  /*0850*/  FSETP.GT.AND P1, PT, |R0|, 152, PT ;  /* 0x431800000000780b */ /* 0x000fc60003f24200 */
[----:B------:R-:W-:-:S03]  /*0860*/  FFMA R5, R7, R2, R4 ;  /* 0x0000000207057223 */ /* 0x000fc60000000004 */
[----:B------:R-:W1:Y:S01]  /*0870*/  F2I.NTZ R6, R0 ;  /* 0x0000000000067305 */ /* 0x000e620000203100 */
[----:B0-----:R-:W-:Y:S01]  /*0880*/  FADD R4, R0, -R3 ;  /* 0x8000000300047221 */ /* 0x001fe20000000000 */
[----:B------:R-:W-:-:S03]  /*0890*/  FSETP.GT.AND P0, PT, R3, RZ, PT ;  /* 0x000000ff0300720b */ /* 0x000fc60003f04000 */
[----:B------:R-:W-:Y:S01]  /*08a0*/  FADD R4, R4, R5 ;  /* 0x0000000504047221 */ /* 0x000fe20000000000 */
[----:B------:R-:W-:Y:S02]  /*08b0*/  SEL R3, RZ, 0x83000000, P0 ;  /* 0x83000000ff037807 */ /* 0x000fe40000000000 */
[----:B------:R-:W-:Y:S01]  /*08c0*/  FSETP.GEU.AND P0, PT, R0, RZ, PT ;  /* 0x000000ff0000720b */ /* 0x000fe20003f0e000 */
[----:B------:R-:W-:Y:S02]  /*08d0*/  FFMA R5, R4, R13, 0.0013391353422775864601 ;  /* 0x3aaf85ed04057423 */ /* 0x000fe4000000000d */
[----:B-1----:R-:W-:Y:S01]  /*08e0*/  IMAD R6, R6, 0x800000, -R3 ;  /* 0x0080000006067824 */ /* 0x002fe200078e0a03 */
[----:B------:R-:W-:Y:S01]  /*08f0*/  FSEL R0, RZ, +INF , !P0 ;  /* 0x7f800000ff007808 */ /* 0x000fe20004000000 */
[----:B------:R-:W-:-:S04]  /*0900*/  FFMA R5, R4, R5, 0.0096188392490148544312 ;  /* 0x3c1d985604057423 */ /* 0x000fc80000000005 */
[----:B------:R-:W-:-:S04]  /*0910*/  FFMA R5, R4, R5, 0.055503588169813156128 ;  /* 0x3d6357bb04057423 */ /* 0x000fc80000000005 */
[----:B------:R-:W-:-:S04]  /*0920*/  FFMA R5, R4, R5, 0.24022644758224487305 ;  /* 0x3e75fdec04057423 */ /* 0x000fc80000000005 */
[----:B------:R-:W-:Y:S01]  /*0930*/  FFMA R13, R4, R5, 0.69314718246459960938 ;  /* 0x3f317218040d7423 */ /* 0x000fe20000000005 */
[----:B------:R-:W-:-:S03]  /*0940*/  IADD3 R5, PT, PT, R3, 0x7f000000, RZ ;  /* 0x7f00000003057810 */ /* 0x000fc60007ffe0ff */
[----:B------:R-:W-:-:S04]  /*0950*/  FFMA R4, R4, R13, 1 ;  /* 0x3f80000004047423 */ /* 0x000fc8000000000d */
[----:B------:R-:W-:-:S04]  /*0960*/  FMUL R5, R5, R4 ;  /* 0x0000000405057220 */ /* 0x000fc80000400000 */
[----:B------:R-:W-:Y:S01]  /*0970*/  @!P1 FMUL R0, R6, R5 ;  /* 0x0000000506009220 */ /* 0x000fe20000400000 */
[----:B------:R-:W-:-:S07]  /*0980*/  @P2 FADD R0, R2, 10000 ;  /* 0x461c400002002421 */ /* 0x000fce0000000000 */
.L_x_1:
[----:B------:R-:W-:-:S05]  /*0990*/  VIADD R2, R0, 0x1800000 ;  /* 0x0180000000027836 */ /* 0x000fca0000000000 */
[----:B------:R-:W-:-:S04]  /*09a0*/  LOP3.LUT R2, R2, 0x7f800000, RZ, 0xc0, !PT ;  /* 0x7f80000002027812 */ /* 0x000fc800078ec0ff */
[----:B------:R-:W-:-:S13]  /*09b0*/  ISETP.GT.U32.AND P0, PT, R2, 0x1ffffff, PT ;  /* 0x01ffffff0200780c */ /* 0x000fda0003f04070 */
[----:B------:R-:W-:Y:S05]  /*09c0*/  @P0 BRA `(.L_x_2) ;  /* 0x00000000000c0947 */ /* 0x000fea0003800000 */
[----:B------:R-:W-:-:S07]  /*09d0*/  MOV R2, 0x9f0 ;  /* 0x000009f000027802 */ /* 0x000fce0000000f00 */
[----:B------:R-:W-:Y:S05]  /*09e0*/  CALL.REL.NOINC `($__internal_0_$__cuda_sm20_rcp_rn_f32_slowpath) ;  /* 0x0000000800f87944 */ /* 0x000fea0003c00000 */
[----:B------:R-:W-:Y:S05]  /*09f0*/  BRA `(.L_x_3) ;  /* 0x0000000000107947 */ /* 0x000fea0003800000 */
.L_x_2:
[----:B------:R-:W0:Y:S02]  /*0a00*/  MUFU.RCP R13, R0 ;  /* 0x00000000000d7308 */ /* 0x000e240000001000 */
[----:B0-----:R-:W-:-:S04]  /*0a10*/  FFMA R2, R13, R0, -1 ;  /* 0xbf8000000d027423 */ /* 0x001fc80000000000 */
[----:B------:R-:W-:-:S04]  /*0a20*/  FADD.FTZ R2, -R2, -RZ ;  /* 0x800000ff02027221 */ /* 0x000fc80000010100 */
[----:B------:R-:W-:-:S07]  /*0a30*/  FFMA R13, R13, R2, R13 ;  /* 0x000000020d0d7223 */ /* 0x000fce000000000d */
.L_x_3:
[----:B------:R-:W-:Y:S01]  /*0a40*/  FMUL R13, R10, R13 ;  /* 0x0000000d0a0d7220 */ /* 0x000fe20000400000 */
[----:B------:R-:W-:Y:S03]  /*0a50*/  BSSY.RECONVERGENT B0, `(.L_x_4) ;  /* 0x0000042000007945 */ /* 0x000fe60003800200 */
[C---:B------:R-:W-:Y:S01]  /*0a60*/  FMUL R0, R13.reuse, 0.63661974668502807617 ;  /* 0x3f22f9830d007820 */ /* 0x040fe20000400000 */
[----:B------:R-:W-:-:S05]  /*0a70*/  FSETP.GE.AND P0, PT, |R13|, 105615, PT ;  /* 0x47ce47800d00780b */ /* 0x000fca0003f06200 */
[----:B------:R-:W0:Y:S02]  /*0a80*/  F2I.NTZ R0, R0 ;  /* 0x0000000000007305 */ /* 0x000e240000203100 */
[----:B0-----:R-:W-:Y:S01]  /*0a90*/  I2FP.F32.S32 R18, R0 ;  /* 0x0000000000127245 */ /* 0x001fe20000201400 */
[----:B------:R-:W-:-:S04]  /*0aa0*/  IMAD.MOV.U32 R19, RZ, RZ, R0 ;  /* 0x000000ffff137224 */ /* 0x000fc800078e0000 */
[----:B------:R-:W-:-:S04]  /*0ab0*/  FFMA R3, R18, -1.5707962512969970703, R13 ;  /* 0xbfc90fda12037823 */ /* 0x000fc8000000000d */
[----:B------:R-:W-:-:S04]  /*0ac0*/  FFMA R3, R18, -7.5497894158615963534e-08, R3 ;  /* 0xb3a2216812037823 */ /* 0x000fc80000000003 */
[----:B------:R-:W-:-:S04]  /*0ad0*/  FFMA R18, R18, -5.3903029534742383927e-15, R3 ;  /* 0xa7c234c512127823 */ /* 0x000fc80000000003 */
[----:B------:R-:W-:Y:S01]  /*0ae0*/  IMAD.MOV.U32 R2, RZ, RZ, R18 ;  /* 0x000000ffff027224 */ /* 0x000fe200078e0012 */
[----:B------:R-:W-:Y:S06]  /*0af0*/  @!P0 BRA `(.L_x_5) ;  /* 0x0000000000dc8947 */ /* 0x000fec0003800000 */
[----:B------:R-:W-:-:S13]  /*0b00*/  FSETP.NEU.AND P0, PT, |R13|, +INF , PT ;  /* 0x7f8000000d00780b */ /* 0x000fda0003f0d200 */
[----:B------:R-:W-:Y:S01]  /*0b10*/  @!P0 FMUL R2, RZ, R13 ;  /* 0x0000000dff028220 */ /* 0x000fe20000400000 */
[----:B------:R-:W-:Y:S01]  /*0b20*/  @!P0 IMAD.MOV.U32 R0, RZ, RZ, RZ ;  /* 0x000000ffff008224 */ /* 0x000fe200078e00ff */
[----:B------:R-:W-:Y:S06]  /*0b30*/  @!P0 BRA `(.L_x_5) ;  /* 0x0000000000cc8947 */ /* 0x000fec0003800000 */
[----:B------:R-:W-:Y:S02]  /*0b40*/  IMAD.SHL.U32 R2, R13, 0x100, RZ ;  /* 0x000001000d027824 */ /* 0x000fe400078e00ff */
[----:B------:R-:W-:Y:S02]  /*0b50*/  HFMA2 R6, -RZ, RZ, 0, 0 ;  /* 0x00000000ff067431 */ /* 0x000fe400000001ff */
[----:B------:R-:W-:Y:S01]  /*0b60*/  IMAD.MOV.U32 R0, RZ, RZ, R1 ;  /* 0x000000ffff007224 */ /* 0x000fe200078e0001 */
[----:B------:R-:W0:Y:S01]  /*0b70*/  LDCU.64 UR10, c[0x4][URZ] ;  /* 0x01000000ff0a77ac */ /* 0x000e220008000a00 */
[----:B------:R-:W-:Y:S01]  /*0b80*/  LOP3.LUT R17, R2, 0x80000000, RZ, 0xfc, !PT ;  /* 0x8000000002117812 */ /* 0x000fe200078efcff */
[----:B------:R-:W-:Y:S01]  /*0b90*/  UMOV UR6, URZ ;  /* 0x000000ff00067c82 */ /* 0x000fe20008000000 */
[----:B------:R-:W-:-:S05]  /*0ba0*/  UMOV UR5, URZ ;  /* 0x000000ff00057c82 */ /* 0x000fca0008000000 */
.L_x_6:
[----:B0-----:R-:W-:Y:S02]  /*0bb0*/  IMAD.U32 R4, RZ, RZ, UR10 ;  /* 0x0000000aff047e24 */ /* 0x001fe4000f8e00ff */
[----:B------:R-:W-:-:S05]  /*0bc0*/  IMAD.U32 R5, RZ, RZ, UR11 ;  /* 0x0000000bff057e24 */ /* 0x000fca000f8e00ff */
[----:B------:R-:W2:Y:S01]  /*0bd0*/  LDG.E.CONSTANT R2, desc[UR8][R4.64] ;  /* 0x0000000804027981 */ /* 0x000ea2000c1e9900 */
[----:B------:R-:W-:Y:S02]  /*0be0*/  UIADD3 UR10, UP0, UPT, UR10, 0x4, URZ ;  /* 0x000000040a0a7890 */ /* 0x000fe4000ff1e0ff */
[----:B------:R-:W-:Y:S02]  /*0bf0*/  UIADD3 UR5, UPT, UPT, UR5, 0x1, URZ ;  /* 0x0000000105057890 */ /* 0x000fe4000fffe0ff */
[----:B------:R-:W-:Y:S02]  /*0c00*/  UIADD3.X UR11, UPT, UPT, URZ, UR11, URZ, UP0, !UPT ;  /* 0x0000000bff0b7290 */ /* 0x000fe400087fe4ff */
[----:B------:R-:W-:Y:S01]  /*0c10*/  UISETP.NE.AND UP0, UPT, UR5, 0x6, UPT ;  /* 0x000000060500788c */ /* 0x000fe2000bf05270 */
[----:B--2---:R-:W-:-:S03]  /*0c20*/  IMAD.WIDE.U32 R2, R2, R17, RZ ;  /* 0x0000001102027225 */ /* 0x004fc600078e00ff */
[----:B------:R-:W-:-:S04]  /*0c30*/  IADD3 R15, P0, PT, R2, R6, RZ ;  /* 0x00000006020f7210 */ /* 0x000fc80007f1e0ff */
[----:B------:R-:W-:Y:S01]  /*0c40*/  IADD3.X R6, PT, PT, R3, UR6, RZ, P0, !PT ;  /* 0x0000000603067c10 */ /* 0x000fe200087fe4ff */
[----:B------:R0:W-:Y:S02]  /*0c50*/  STL [R0], R15 ;  /* 0x0000000f00007387 */ /* 0x0001e40000100800 */
[----:B0-----:R-:W-:Y:S01]  /*0c60*/  VIADD R0, R0, 0x4 ;  /* 0x0000000400007836 */ /* 0x001fe20000000000 */
[----:B------:R-:W-:Y:S06]  /*0c70*/  BRA.U UP0, `(.L_x_6) ;  /* 0xfffffffd00cc7547 */ /* 0x000fec000b83ffff */
[----:B------:R-:W-:Y:S01]  /*0c80*/  SHF.R.U32.HI R4, RZ, 0x17, R13 ;  /* 0x00000017ff047819 */ /* 0x000fe2000001160d */
[----:B------:R0:W-:Y:S03]  /*0c90*/  STL [R1+0x18], R6 ;  /* 0x0000180601007387 */ /* 0x0001e60000100800 */
[C---:B------:R-:W-:Y:S02]  /*0ca0*/  LOP3.LUT R0, R4.reuse, 0xe0, RZ, 0xc0, !PT ;  /* 0x000000e004007812 */ /* 0x040fe400078ec0ff */
[----:B------:R-:W-:-:S03]  /*0cb0*/  LOP3.LUT P0, RZ, R4, 0x1f, RZ, 0xc0, !PT ;  /* 0x0000001f04ff7812 */ /* 0x000fc6000780c0ff */
[----:B------:R-:W-:-:S05]  /*0cc0*/  VIADD R0, R0, 0xffffff80 ;  /* 0xffffff8000007836 */ /* 0x000fca0000000000 */
[----:B------:R-:W-:-:S05]  /*0cd0*/  SHF.R.U32.HI R0, RZ, 0x5, R0 ;  /* 0x00000005ff007819 */ /* 0x000fca0000011600 */
[----:B------:R-:W-:-:S05]  /*0ce0*/  IMAD R5, R0, -0x4, R1 ;  /* 0xfffffffc00057824 */ /* 0x000fca00078e0201 */
[----:B------:R-:W2:Y:S04]  /*0cf0*/  LDL R0, [R5+0x18] ;  /* 0x0000180005007983 */ /* 0x000ea80000100800 */
[----:B------:R-:W2:Y:S04]  /*0d00*/  LDL R3, [R5+0x14] ;  /* 0x0000140005037983 */ /* 0x000ea80000100800 */
[----:B------:R-:W3:Y:S01]  /*0d10*/  @P0 LDL R2, [R5+0x10] ;  /* 0x0000100005020983 */ /* 0x000ee20000100800 */
[----:B------:R-:W-:Y:S01]  /*0d20*/  LOP3.LUT R4, R4, 0x1f, RZ, 0xc0, !PT ;  /* 0x0000001f04047812 */ /* 0x000fe200078ec0ff */
[----:B------:R-:W-:Y:S01]  /*0d30*/  UMOV UR6, 0x54442d19 ;  /* 0x54442d1900067882 */ /* 0x000fe20000000000 */
[----:B------:R-:W-:-:S02]  /*0d40*/  UMOV UR7, 0x3bf921fb ;  /* 0x3bf921fb00077882 */ /* 0x000fc40000000000 */
[-C--:B--2---:R-:W-:Y:S02]  /*0d50*/  @P0 SHF.L.W.U32.HI R0, R3, R4.reuse, R0 ;  /* 0x0000000403000219 */ /* 0x084fe40000010e00 */
[----:B---3--:R-:W-:Y:S02]  /*0d60*/  @P0 SHF.L.W.U32.HI R3, R2, R4, R3 ;  /* 0x0000000402030219 */ /* 0x008fe40000010e03 */
[----:B------:R-:W-:Y:S02]  /*0d70*/  ISETP.GE.AND P0, PT, R13, RZ, PT ;  /* 0x000000ff0d00720c */ /* 0x000fe40003f06270 */
[C---:B------:R-:W-:Y:S01]  /*0d80*/  SHF.L.W.U32.HI R2, R3.reuse, 0x2, R0 ;  /* 0x0000000203027819 */ /* 0x040fe20000010e00 */
[----:B------:R-:W-:-:S03]  /*0d90*/  IMAD.SHL.U32 R3, R3, 0x4, RZ ;  /* 0x0000000403037824 */ /* 0x000fc600078e00ff */
[----:B------:R-:W-:Y:S02]  /*0da0*/  SHF.R.S32.HI R4, RZ, 0x1f, R2 ;  /* 0x0000001fff047819 */ /* 0x000fe40000011402 */
[----:B0-----:R-:W-:Y:S02]  /*0db0*/  LOP3.LUT R6, R2, R13, RZ, 0x3c, !PT ;  /* 0x0000000d02067212 */ /* 0x001fe400078e3cff */
[C---:B------:R-:W-:Y:S02]  /*0dc0*/  LOP3.LUT R14, R4.reuse, R3, RZ, 0x3c, !PT ;  /* 0x00000003040e7212 */ /* 0x040fe400078e3cff */
[----:B------:R-:W-:Y:S02]  /*0dd0*/  LOP3.LUT R15, R4, R2, RZ, 0x3c, !PT ;  /* 0x00000002040f7212 */ /* 0x000fe400078e3cff */
[----:B------:R-:W-:Y:S02]  /*0de0*/  SHF.R.U32.HI R3, RZ, 0x1e, R0 ;  /* 0x0000001eff037819 */ /* 0x000fe40000011600 */
[----:B------:R-:W-:-:S02]  /*0df0*/  ISETP.GE.AND P1, PT, R6, RZ, PT ;  /* 0x000000ff0600720c */ /* 0x000fc40003f26270 */
[----:B------:R-:W0:Y:S01]  /*0e00*/  I2F.F64.S64 R14, R14 ;  /* 0x0000000e000e7312 */ /* 0x000e220000301c00 */
[----:B------:R-:W-:-:S04]  /*0e10*/  LEA.HI R0, R2, R3, RZ, 0x1 ;  /* 0x0000000302007211 */ /* 0x000fc800078f08ff */
[----:B------:R-:W-:-:S05]  /*0e20*/  IADD3 R2, PT, PT, -R0, RZ, RZ ;  /* 0x000000ff00027210 */ /* 0x000fca0007ffe1ff */
[----:B------:R-:W-:Y:S01]  /*0e30*/  @!P0 IMAD.MOV.U32 R0, RZ, RZ, R2 ;  /* 0x000000ffff008224 */ /* 0x000fe200078e0002 */
[----:B0-----:R-:W-:-:S10]  /*0e40*/  DMUL R4, R14, UR6 ;  /* 0x000000060e047c28 */ /* 0x001fd40008000000 */
[----:B------:R-:W0:Y:S02]  /*0e50*/  F2F.F32.F64 R4, R4 ;  /* 0x0000000400047310 */ /* 0x000e240000301000 */
[----:B0-----:R-:W-:-:S07]  /*0e60*/  FSEL R2, -R4, R4, !P1 ;  /* 0x0000000404027208 */ /* 0x001fce0004800100 */
.L_x_5:
[----:B------:R-:W-:Y:S05]  /*0e70*/  BSYNC.RECONVERGENT B0 ;  /* 0x0000000000007941 */ /* 0x000fea0003800200 */
.L_x_4:
[----:B------:R-:W-:Y:S02]  /*0e80*/  IMAD.MOV.U32 R15, RZ, RZ, 0x37cbac00 ;  /* 0x37cbac00ff0f7424 */ /* 0x000fe400078e00ff */
[----:B------:R-:W-:Y:S01]  /*0e90*/  FMUL R3, R2, R2 ;  /* 0x0000000202037220 */ /* 0x000fe20000400000 */
[C---:B------:R-:W-:Y:S01]  /*0ea0*/  LOP3.LUT R5, R0.reuse, 0x1, RZ, 0xc0, !PT ;  /* 0x0000000100057812 */ /* 0x040fe200078ec0ff */
[----:B------:R-:W-:Y:S01]  /*0eb0*/  IMAD.MOV.U32 R16, RZ, RZ, 0x3c0885e4 ;  /* 0x3c0885e4ff107424 */ /* 0x000fe200078e00ff */
[----:B------:R-:W-:Y:S01]  /*0ec0*/  BSSY.RECONVERGENT B0, `(.L_x_7) ;  /* 0x0000044000007945 */ /* 0x000fe20003800200 */
[----:B------:R-:W-:Y:S01]  /*0ed0*/  FFMA R4, R3, R15, -0.0013887860113754868507 ;  /* 0xbab607ed03047423 */ /* 0x000fe2000000000f */
[----:B------:R-:W-:Y:S01]  /*0ee0*/  VIADD R0, R0, 0x1 ;  /* 0x0000000100007836 */ /* 0x000fe20000000000 */
[----:B------:R-:W-:Y:S01]  /*0ef0*/  ISETP.NE.U32.AND P0, PT, R5, 0x1, PT ;  /* 0x000000010500780c */ /* 0x000fe20003f05070 */
[----:B------:R-:W-:-:S03]  /*0f00*/  IMAD.MOV.U32 R14, RZ, RZ, 0x3e2aaaa8 ;  /* 0x3e2aaaa8ff0e7424 */ /* 0x000fc600078e00ff */
[----:B------:R-:W-:Y:S02]  /*0f10*/  FSEL R4, R4, -0.00019574658654164522886, P0 ;  /* 0xb94d415304047808 */ /* 0x000fe40000000000 */
[----:B------:R-:W-:Y:S02]  /*0f20*/  FSEL R6, R16, 0.041666727513074874878, !P0 ;  /* 0x3d2aaabb10067808 */ /* 0x000fe40004000000 */
[----:B------:R-:W-:Y:S02]  /*0f30*/  LOP3.LUT P1, RZ, R0, 0x2, RZ, 0xc0, !PT ;  /* 0x0000000200ff7812 */ /* 0x000fe4000782c0ff */
[----:B------:R-:W-:Y:S01]  /*0f40*/  FSEL R0, R2, 1, !P0 ;  /* 0x3f80000002007808 */ /* 0x000fe20004000000 */
[----:B------:R-:W-:Y:S01]  /*0f50*/  FFMA R4, R3, R4, R6 ;  /* 0x0000000403047223 */ /* 0x000fe20000000006 */
[----:B------:R-:W-:Y:S02]  /*0f60*/  FSEL R5, -R14, -0.4999999701976776123, !P0 ;  /* 0xbeffffff0e057808 */ /* 0x000fe40004000100 */
[----:B------:R-:W-:Y:S01]  /*0f70*/  FSETP.GE.AND P0, PT, |R13|, 105615, PT ;  /* 0x47ce47800d00780b */ /* 0x000fe20003f06200 */
[----:B------:R-:W-:-:S02]  /*0f80*/  FFMA R17, R3, R0, RZ ;  /* 0x0000000003117223 */ /* 0x000fc400000000ff */
[----:B------:R-:W-:-:S04]  /*0f90*/  FFMA R4, R3, R4, R5 ;  /* 0x0000000403047223 */ /* 0x000fc80000000005 */
[----:B------:R-:W-:-:S04]  /*0fa0*/  FFMA R17, R17, R4, R0 ;  /* 0x0000000411117223 */ /* 0x000fc80000000000 */
[----:B------:R-:W-:Y:S02]  /*0fb0*/  @P1 FADD R17, RZ, -R17 ;  /* 0x80000011ff111221 */ /* 0x000fe40000000000 */
[----:B------:R-:W-:Y:S05]  /*0fc0*/  @!P0 BRA `(.L_x_8) ;  /* 0x0000000000cc8947 */ /* 0x000fea0003800000 */
[----:B------:R-:W-:-:S13]  /*0fd0*/  FSETP.NEU.AND P0, PT, |R13|, +INF , PT ;  /* 0x7f8000000d00780b */ /* 0x000fda0003f0d200 */
[----:B------:R-:W-:Y:S01]  /*0fe0*/  @!P0 FMUL R18, RZ, R13 ;  /* 0x0000000dff128220 */ /* 0x000fe20000400000 */
[----:B------:R-:W-:Y:S01]  /*0ff0*/  @!P0 IMAD.MOV.U32 R19, RZ, RZ, RZ ;  /* 0x000000ffff138224 */ /* 0x000fe200078e00ff */
[----:B------:R-:W-:Y:S06]  /*1000*/  @!P0 BRA `(.L_x_8) ;  /* 0x0000000000bc8947 */ /* 0x000fec0003800000 */
[----:B------:R-:W0:Y:S01]  /*1010*/  LDC.64 R2, c[0x4][RZ] ;  /* 0x01000000ff027b82 */ /* 0x000e220000000a00 */
[----:B------:R-:W-:Y:S01]  /*1020*/  SHF.L.U32 R4, R13, 0x8, RZ ;  /* 0x000000080d047819 */ /* 0x000fe200000006ff */
[----:B------:R-:W-:Y:S01]  /*1030*/  IMAD.MOV.U32 R6, RZ, RZ, RZ ;  /* 0x000000ffff067224 */ /* 0x000fe200078e00ff */
[----:B------:R-:W-:Y:S01]  /*1040*/  UMOV UR5, URZ ;  /* 0x000000ff00057c82 */ /* 0x000fe20008000000 */
[----:B------:R-:W-:Y:S01]  /*1050*/  IMAD.MOV.U32 R0, RZ, RZ, RZ ;  /* 0x000000ffff007224 */ /* 0x000fe200078e00ff */
[----:B------:R-:W-:-:S07]  /*1060*/  LOP3.LUT R23, R4, 0x80000000, RZ, 0xfc, !PT ;  /* 0x8000000004177812 */ /* 0x000fce00078efcff */
.L_x_9:
[----:B0-----:R-:W-:-:S05]  /*1070*/  IMAD.WIDE.U32 R18, R0, 0x4, R2 ;  /* 0x0000000400127825 */ /* 0x001fca00078e0002 */
[----:B------:R-:W2:Y:S01]  /*1080*/  LDG.E.CONSTANT R4, desc[UR8][R18.64] ;  /* 0x0000000812047981 */ /* 0x000ea2000c1e9900 */
[C---:B-1----:R-:W-:Y:S02]  /*1090*/  IMAD R20, R0.reuse, 0x4, R1 ;  /* 0x0000000400147824 */ /* 0x042fe400078e0201 */
[----:B------:R-:W-:-:S05]  /*10a0*/  VIADD R0, R0, 0x1 ;  /* 0x0000000100007836 */ /* 0x000fca0000000000 */
[----:B------:R-:W-:Y:S01]  /*10b0*/  ISETP.NE.AND P0, PT, R0, 0x6, PT ;  /* 0x000000060000780c */ /* 0x000fe20003f05270 */
[----:B--2---:R-:W-:-:S03]  /*10c0*/  IMAD.WIDE.U32 R4, R4, R23, RZ ;  /* 0x0000001704047225 */ /* 0x004fc600078e00ff */
[----:B------:R-:W-:-:S04]  /*10d0*/  IADD3 R21, P1, PT, R4, R6, RZ ;  /* 0x0000000604157210 */ /* 0x000fc80007f3e0ff */
[----:B------:R-:W-:Y:S01]  /*10e0*/  IADD3.X R6, PT, PT, R5, UR5, RZ, P1, !PT ;  /* 0x0000000505067c10 */ /* 0x000fe20008ffe4ff */
[----:B------:R1:W-:Y:S04]  /*10f0*/  STL [R20], R21 ;  /* 0x0000001514007387 */ /* 0x0003e80000100800 */
[----:B------:R-:W-:Y:S05]  /*1100*/  @P0 BRA `(.L_x_9) ;  /* 0xfffffffc00d80947 */ /* 0x000fea000383ffff */
        /* <DEDUP_REMOVED lines=12> */
[----:B------:R-:W-:Y:S01]  /*11d0*/  UMOV UR7, 0x3bf921fb ;  /* 0x3bf921fb00077882 */ /* 0x000fe20000000000 */
[----:B------:R-:W-:-:S02]  /*11e0*/  ISETP.GE.AND P1, PT, R13, RZ, PT ;  /* 0x000000ff0d00720c */ /* 0x000fc40003f26270 */
[-C--:B--2---:R-:W-:Y:S02]  /*11f0*/  @P0 SHF.L.W.U32.HI R0, R3, R4.reuse, R0 ;  /* 0x0000000403000219 */ /* 0x084fe40000010e00 */
[----:B---3--:R-:W-:Y:S02]  /*1200*/  @P0 SHF.L.W.U32.HI R3, R2, R4, R3 ;  /* 0x0000000402030219 */ /* 0x008fe40000010e03 */
[--C-:B------:R-:W-:Y:S02]  /*1210*/  SHF.R.U32.HI R19, RZ, 0x1e, R0.reuse ;  /* 0x0000001eff137819 */ /* 0x100fe40000011600 */
[C---:B------:R-:W-:Y:S01]  /*1220*/  SHF.L.W.U32.HI R4, R3.reuse, 0x2, R0 ;  /* 0x0000000203047819 */ /* 0x040fe20000010e00 */
[----:B------:R-:W-:-:S03]  /*1230*/  IMAD.SHL.U32 R3, R3, 0x4, RZ ;  /* 0x0000000403037824 */ /* 0x000fc600078e00ff */
[----:B------:R-:W-:Y:S02]  /*1240*/  SHF.R.S32.HI R5, RZ, 0x1f, R4 ;  /* 0x0000001fff057819 */ /* 0x000fe40000011404 */
[C---:B------:R-:W-:Y:S02]  /*1250*/  LEA.HI R19, R4.reuse, R19, RZ, 0x1 ;  /* 0x0000001304137211 */ /* 0x040fe400078f08ff */
[C---:B------:R-:W-:Y:S02]  /*1260*/  LOP3.LUT R2, R5.reuse, R3, RZ, 0x3c, !PT ;  /* 0x0000000305027212 */ /* 0x040fe400078e3cff */
[----:B------:R-:W-:Y:S02]  /*1270*/  LOP3.LUT R3, R5, R4, RZ, 0x3c, !PT ;  /* 0x0000000405037212 */ /* 0x000fe400078e3cff */
[----:B------:R-:W-:Y:S02]  /*1280*/  LOP3.LUT R13, R4, R13, RZ, 0x3c, !PT ;  /* 0x0000000d040d7212 */ /* 0x000fe400078e3cff */
[----:B------:R-:W-:-:S02]  /*1290*/  IADD3 R0, PT, PT, -R19, RZ, RZ ;  /* 0x000000ff13007210 */ /* 0x000fc40007ffe1ff */
[----:B------:R-:W1:Y:S01]  /*12a0*/  I2F.F64.S64 R2, R2 ;  /* 0x0000000200027312 */ /* 0x000e620000301c00 */
[----:B------:R-:W-:Y:S02]  /*12b0*/  ISETP.GE.AND P0, PT, R13, RZ, PT ;  /* 0x000000ff0d00720c */ /* 0x000fe40003f06270 */
[----:B------:R-:W-:Y:S01]  /*12c0*/  @!P1 IMAD.MOV.U32 R19, RZ, RZ, R0 ;  /* 0x000000ffff139224 */ /* 0x000fe200078e0000 */
[----:B-1----:R-:W-:-:S10]  /*12d0*/  DMUL R20, R2, UR6 ;  /* 0x0000000602147c28 */ /* 0x002fd40008000000 */
[----:B------:R-:W1:Y:S02]  /*12e0*/  F2F.F32.F64 R20, R20 ;  /* 0x0000001400147310 */ /* 0x000e640000301000 */
[----:B01----:R-:W-:-:S07]  /*12f0*/  FSEL R18, -R20, R20, !P0 ;  /* 0x0000001414127208 */ /* 0x003fce0004000100 */
.L_x_8:
[----:B------:R-:W-:Y:S05]  /*1300*/  BSYNC.RECONVERGENT B0 ;  /* 0x0000000000007941 */ /* 0x000fea0003800200 */
.L_x_7:
[----:B------:R-:W0:Y:S01]  /*1310*/  LDCU.128 UR12, c[0x0][0x380] ;  /* 0x00007000ff0c77ac */ /* 0x000e220008000c00 */
[----:B------:R-:W-:Y:S01]  /*1320*/  IADD3 R0, P0, PT, R8, UR4, RZ ;  /* 0x0000000408007c10 */ /* 0x000fe2000ff1e0ff */
[----:B------:R-:W-:Y:S01]  /*1330*/  FMUL R13, R18, R18 ;  /* 0x00000012120d7220 */ /* 0x000fe20000400000 */
[----:B------:R-:W1:Y:S03]  /*1340*/  LDCU UR5, c[0x0][0x39c] ;  /* 0x00007380ff0577ac */ /* 0x000e660008000800 */
[----:B------:R-:W-:Y:S02]  /*1350*/  IMAD.X R3, RZ, RZ, R11, P0 ;  /* 0x000000ffff037224 */ /* 0x000fe400000e060b */
[----:B------:R-:W-:-:S03]  /*1360*/  IMAD.SHL.U32 R4, R0, 0x4, RZ ;  /* 0x0000000400047824 */ /* 0x000fc600078e00ff */
[----:B------:R-:W-:Y:S02]  /*1370*/  SHF.L.U64.HI R0, R0, 0x2, R3 ;  /* 0x0000000200007819 */ /* 0x000fe40000010203 */
[C---:B0-----:R-:W-:Y:S02]  /*1380*/  IADD3 R2, P0, PT, R4.reuse, UR12, RZ ;  /* 0x0000000c04027c10 */ /* 0x041fe4000ff1e0ff */
[----:B------:R-:W-:Y:S02]  /*1390*/  IADD3 R4, P1, PT, R4, UR14, RZ ;  /* 0x0000000e04047c10 */ /* 0x000fe4000ff3e0ff */
[C---:B------:R-:W-:Y:S02]  /*13a0*/  IADD3.X R3, PT, PT, R0.reuse, UR13, RZ, P0, !PT ;  /* 0x0000000d00037c10 */ /* 0x040fe400087fe4ff */
[----:B------:R-:W-:-:S03]  /*13b0*/  IADD3.X R5, PT, PT, R0, UR15, RZ, P1, !PT ;  /* 0x0000000f00057c10 */ /* 0x000fc60008ffe4ff */
[----:B------:R-:W2:Y:S04]  /*13c0*/  LDG.E R20, desc[UR8][R2.64+0x4] ;  /* 0x0000040802147981 */ /* 0x000ea8000c1e1900 */
[----:B------:R-:W3:Y:S04]  /*13d0*/  LDG.E R6, desc[UR8][R2.64] ;  /* 0x0000000802067981 */ /* 0x000ee8000c1e1900 */
[----:B------:R-:W4:Y:S04]  /*13e0*/  LDG.E R24, desc[UR8][R4.64+0x4] ;  /* 0x0000040804187981 */ /* 0x000f28000c1e1900 */
[----:B------:R-:W5:Y:S01]  /*13f0*/  LDG.E R22, desc[UR8][R4.64] ;  /* 0x0000000804167981 */ /* 0x000f62000c1e1900 */
[----:B------:R-:W-:Y:S01]  /*1400*/  LOP3.LUT R0, R19, 0x1, RZ, 0xc0, !PT ;  /* 0x0000000113007812 */ /* 0x000fe200078ec0ff */
[----:B------:R-:W-:Y:S01]  /*1410*/  FFMA R15, R13, R15, -0.0013887860113754868507 ;  /* 0xbab607ed0d0f7423 */ /* 0x000fe2000000000f */
[----:B------:R-:W-:Y:S01]  /*1420*/  LOP3.LUT P1, RZ, R19, 0x2, RZ, 0xc0, !PT ;  /* 0x0000000213ff7812 */ /* 0x000fe2000782c0ff */
[----:B------:R-:W-:Y:S01]  /*1430*/  UIADD3 UR4, UPT, UPT, UR4, 0x2, URZ ;  /* 0x0000000204047890 */ /* 0x000fe2000fffe0ff */
[----:B------:R-:W-:-:S03]  /*1440*/  ISETP.NE.U32.AND P0, PT, R0, 0x1, PT ;  /* 0x000000010000780c */ /* 0x000fc60003f05070 */
[----:B-1----:R-:W-:Y:S01]  /*1450*/  UISETP.GE.AND UP0, UPT, UR4, UR5, UPT ;  /* 0x000000050400728c */ /* 0x002fe2000bf06270 */
[----:B------:R-:W-:Y:S02]  /*1460*/  FSEL R16, R16, 0.041666727513074874878, P0 ;  /* 0x3d2aaabb10107808 */ /* 0x000fe40000000000 */
[----:B------:R-:W-:Y:S02]  /*1470*/  FSEL R0, R15, -0.00019574658654164522886, !P0 ;  /* 0xb94d41530f007808 */ /* 0x000fe40004000000 */
[----:B------:R-:W-:-:S03]  /*1480*/  FSEL R15, -R14, -0.4999999701976776123, P0 ;  /* 0xbeffffff0e0f7808 */ /* 0x000fc60000000100 */
[----:B------:R-:W-:Y:S01]  /*1490*/  FFMA R16, R13, R0, R16 ;  /* 0x000000000d107223 */ /* 0x000fe20000000010 */
[----:B------:R-:W-:-:S03]  /*14a0*/  FSEL R0, R18, 1, P0 ;  /* 0x3f80000012007808 */ /* 0x000fc60000000000 */
[C---:B------:R-:W-:Y:S02]  /*14b0*/  FFMA R15, R13.reuse, R16, R15 ;  /* 0x000000100d0f7223 */ /* 0x040fe4000000000f */
[----:B------:R-:W-:-:S04]  /*14c0*/  FFMA R13, R13, R0, RZ ;  /* 0x000000000d0d7223 */ /* 0x000fc800000000ff */
[----:B------:R-:W-:-:S04]  /*14d0*/  FFMA R13, R13, R15, R0 ;  /* 0x0000000f0d0d7223 */ /* 0x000fc80000000000 */
[----:B------:R-:W-:-:S04]  /*14e0*/  @P1 FADD R13, RZ, -R13 ;  /* 0x8000000dff0d1221 */ /* 0x000fc80000000000 */
[C---:B--2---:R-:W-:Y:S01]  /*14f0*/  FMUL R0, R13.reuse, R20 ;  /* 0x000000140d007220 */ /* 0x044fe20000400000 */
[C---:B---3--:R-:W-:Y:S01]  /*1500*/  FMUL R15, R13.reuse, R6 ;  /* 0x000000060d0f7220 */ /* 0x048fe20000400000 */
[----:B----4-:R-:W-:-:S03]  /*1510*/  FMUL R19, R13, R24 ;  /* 0x000000180d137220 */ /* 0x010fc60000400000 */
[----:B------:R-:W-:Y:S01]  /*1520*/  FFMA R15, R17, R20, R15 ;  /* 0x00000014110f7223 */ /* 0x000fe2000000000f */
[----:B-----5:R-:W-:Y:S01]  /*1530*/  FMUL R21, R13, R22 ;  /* 0x000000160d157220 */ /* 0x020fe20000400000 */
[C---:B------:R-:W-:Y:S01]  /*1540*/  FFMA R13, R17.reuse, R6, -R0 ;  /* 0x00000006110d7223 */ /* 0x040fe20000000800 */
[C---:B------:R-:W-:Y:S02]  /*1550*/  FFMA R19, R17.reuse, R22, -R19 ;  /* 0x0000001611137223 */ /* 0x040fe40000000813 */
[----:B------:R0:W-:Y:S01]  /*1560*/  STG.E desc[UR8][R2.64+0x4], R15 ;  /* 0x0000040f02007986 */ /* 0x0001e2000c101908 */
[----:B------:R-:W-:-:S03]  /*1570*/  FFMA R21, R17, R24, R21 ;  /* 0x0000001811157223 */ /* 0x000fc60000000015 */
[----:B------:R0:W-:Y:S04]  /*1580*/  STG.E desc[UR8][R2.64], R13 ;  /* 0x0000000d02007986 */ /* 0x0001e8000c101908 */
[----:B------:R0:W-:Y:S04]  /*1590*/  STG.E desc[UR8][R4.64], R19 ;  /* 0x0000001304007986 */ /* 0x0001e8000c101908 */
[----:B------:R0:W-:Y:S01]  /*15a0*/  STG.E desc[UR8][R4.64+0x4], R21 ;  /* 0x0000041504007986 */ /* 0x0001e2000c101908 */
[----:B------:R-:W-:Y:S05]  /*15b0*/  BRA.U !UP0, `(.L_x_10) ;  /* 0xfffffff108547547 */ /* 0x000fea000b83ffff */
[----:B------:R-:W-:Y:S05]  /*15c0*/  EXIT ;  /* 0x000000000000794d */ /* 0x000fea0003800000 */
        .weak           $__internal_0_$__cuda_sm20_rcp_rn_f32_slowpath
        .type           $__internal_0_$__cuda_sm20_rcp_rn_f32_slowpath,@function
        .size           $__internal_0_$__cuda_sm20_rcp_rn_f32_slowpath,($__internal_1_$__cuda_sm3x_div_rn_noftz_f32_slowpath - $__internal_0_$__cuda_sm20_rcp_rn_f32_slowpath)
$__internal_0_$__cuda_sm20_rcp_rn_f32_slowpath:
[----:B------:R-:W-:-:S05]  /*15d0*/  IMAD.SHL.U32 R3, R0, 0x2, RZ ;  /* 0x0000000200037824 */ /* 0x000fca00078e00ff */
[----:B------:R-:W-:-:S04]  /*15e0*/  SHF.R.U32.HI R14, RZ, 0x18, R3 ;  /* 0x00000018ff0e7819 */ /* 0x000fc80000011603 */
[----:B------:R-:W-:-:S13]  /*15f0*/  ISETP.NE.U32.AND P0, PT, R14, RZ, PT ;  /* 0x000000ff0e00720c */ /* 0x000fda0003f05070 */
[----:B------:R-:W-:Y:S05]  /*1600*/  @P0 BRA `(.L_x_11) ;  /* 0x00000000002c0947 */ /* 0x000fea0003800000 */
[----:B------:R-:W-:-:S05]  /*1610*/  IMAD.SHL.U32 R3, R0, 0x2, RZ ;  /* 0x0000000200037824 */ /* 0x000fca00078e00ff */
[----:B------:R-:W-:-:S13]  /*1620*/  ISETP.NE.AND P0, PT, R3, RZ, PT ;  /* 0x000000ff0300720c */ /* 0x000fda0003f05270 */
[----:B------:R2:W3:Y:S01]  /*1630*/  @!P0 MUFU.RCP R3, R0 ;  /* 0x0000000000038308 */ /* 0x0004e20000001000 */
[----:B------:R-:W-:Y:S05]  /*1640*/  @!P0 BRA `(.L_x_12) ;  /* 0x0000000000a48947 */ /* 0x000fea0003800000 */
[----:B------:R-:W-:-:S04]  /*1650*/  FFMA R4, R0, 1.84467440737095516160e+19, RZ ;  /* 0x5f80000000047823 */ /* 0x000fc800000000ff */
[----:B---3--:R-:W2:Y:S02]  /*1660*/  MUFU.RCP R3, R4 ;  /* 0x0000000400037308 */ /* 0x008ea40000001000 */
[----:B--2---:R-:W-:-:S04]  /*1670*/  FFMA R0, R4, R3, -1 ;  /* 0xbf80000004007423 */ /* 0x004fc80000000003 */
[----:B------:R-:W-:-:S04]  /*1680*/  FADD.FTZ R0, -R0, -RZ ;  /* 0x800000ff00007221 */ /* 0x000fc80000010100 */
[----:B------:R-:W-:-:S04]  /*1690*/  FFMA R0, R3, R0, R3 ;  /* 0x0000000003007223 */ /* 0x000fc80000000003 */
[----:B------:R-:W-:Y:S01]  /*16a0*/  FFMA R3, R0, 1.84467440737095516160e+19, RZ ;  /* 0x5f80000000037823 */ /* 0x000fe200000000ff */
[----:B------:R-:W-:Y:S06]  /*16b0*/  BRA `(.L_x_12) ;  /* 0x0000000000887947 */ /* 0x000fec0003800000 */
.L_x_11:
[----:B------:R-:W-:-:S05]  /*16c0*/  VIADD R16, R14, 0xffffff03 ;  /* 0xffffff030e107836 */ /* 0x000fca0000000000 */
[----:B------:R-:W-:-:S13]  /*16d0*/  ISETP.GT.U32.AND P0, PT, R16, 0x1, PT ;  /* 0x000000011000780c */ /* 0x000fda0003f04070 */
[----:B------:R-:W-:Y:S05]  /*16e0*/  @P0 BRA `(.L_x_13) ;  /* 0x0000000000780947 */ /* 0x000fea0003800000 */
[----:B------:R-:W-:Y:S02]  /*16f0*/  LOP3.LUT R3, R0, 0x7fffff, RZ, 0xc0, !PT ;  /* 0x007fffff00037812 */ /* 0x000fe400078ec0ff */
[----:B------:R-:W-:Y:S02]  /*1700*/  MOV R13, 0x3 ;  /* 0x00000003000d7802 */ /* 0x000fe40000000f00 */
[----:B------:R-:W-:Y:S02]  /*1710*/  LOP3.LUT R3, R3, 0x3f800000, RZ, 0xfc, !PT ;  /* 0x3f80000003037812 */ /* 0x000fe400078efcff */
[----:B------:R-:W-:Y:S02]  /*1720*/  SHF.L.U32 R13, R13, R16, RZ ;  /* 0x000000100d0d7219 */ /* 0x000fe400000006ff */
[----:B------:R-:W0:Y:S02]  /*1730*/  MUFU.RCP R4, R3 ;  /* 0x0000000300047308 */ /* 0x000e240000001000 */
[----:B0-----:R-:W-:-:S04]  /*1740*/  FFMA R5, R3, R4, -1 ;  /* 0xbf80000003057423 */ /* 0x001fc80000000004 */
[----:B------:R-:W-:-:S04]  /*1750*/  FADD.FTZ R5, -R5, -RZ ;  /* 0x800000ff05057221 */ /* 0x000fc80000010100 */
[CCC-:B------:R-:W-:Y:S01]  /*1760*/  FFMA.RM R6, R4.reuse, R5.reuse, R4.reuse ;  /* 0x0000000504067223 */ /* 0x1c0fe20000004004 */
[----:B------:R-:W-:-:S04]  /*1770*/  FFMA.RP R5, R4, R5, R4 ;  /* 0x0000000504057223 */ /* 0x000fc80000008004 */
[C---:B------:R-:W-:Y:S02]  /*1780*/  LOP3.LUT R4, R6.reuse, 0x7fffff, RZ, 0xc0, !PT ;  /* 0x007fffff06047812 */ /* 0x040fe400078ec0ff */
[----:B------:R-:W-:Y:S02]  /*1790*/  FSETP.NEU.FTZ.AND P0, PT, R6, R5, PT ;  /* 0x000000050600720b */ /* 0x000fe40003f1d000 */
[----:B------:R-:W-:Y:S02]  /*17a0*/  LOP3.LUT R4, R4, 0x800000, RZ, 0xfc, !PT ;  /* 0x0080000004047812 */ /* 0x000fe400078efcff */
[----:B------:R-:W-:Y:S02]  /*17b0*/  SEL R5, RZ, 0xffffffff, !P0 ;  /* 0xffffffffff057807 */ /* 0x000fe40004000000 */
[----:B------:R-:W-:-:S03]  /*17c0*/  LOP3.LUT R13, R13, R4, RZ, 0xc0, !PT ;  /* 0x000000040d0d7212 */ /* 0x000fc600078ec0ff */
[----:B------:R-:W-:Y:S01]  /*17d0*/  IMAD.MOV R5, RZ, RZ, -R5 ;  /* 0x000000ffff057224 */ /* 0x000fe200078e0a05 */
[----:B------:R-:W-:-:S04]  /*17e0*/  SHF.R.U32.HI R13, RZ, R16, R13 ;  /* 0x00000010ff0d7219 */ /* 0x000fc8000001160d */
[----:B------:R-:W-:Y:S02]  /*17f0*/  LOP3.LUT P1, RZ, R5, R16, R4, 0xf8, !PT ;  /* 0x0000001005ff7212 */ /* 0x000fe4000782f804 */
[C---:B------:R-:W-:Y:S02]  /*1800*/  LOP3.LUT P0, RZ, R13.reuse, 0x1, RZ, 0xc0, !PT ;  /* 0x000000010dff7812 */ /* 0x040fe4000780c0ff */
[----:B------:R-:W-:-:S04]  /*1810*/  LOP3.LUT P2, RZ, R13, 0x2, RZ, 0xc0, !PT ;  /* 0x000000020dff7812 */ /* 0x000fc8000784c0ff */
[----:B------:R-:W-:Y:S02]  /*1820*/  PLOP3.LUT P0, PT, P0, P1, P2, 0xe0, 0x0 ;  /* 0x000000000000781c */ /* 0x000fe40000703c20 */
[----:B------:R-:W-:Y:S02]  /*1830*/  LOP3.LUT P1, RZ, R0, 0x7fffff, RZ, 0xc0, !PT ;  /* 0x007fffff00ff7812 */ /* 0x000fe4000782c0ff */
[----:B------:R-:W-:-:S05]  /*1840*/  SEL R3, RZ, 0x1, !P0 ;  /* 0x00000001ff037807 */ /* 0x000fca0004000000 */
[----:B------:R-:W-:-:S05]  /*1850*/  IMAD.MOV R3, RZ, RZ, -R3 ;  /* 0x000000ffff037224 */ /* 0x000fca00078e0a03 */
[----:B------:R-:W-:Y:S01]  /*1860*/  ISETP.GE.AND P0, PT, R3, RZ, PT ;  /* 0x000000ff0300720c */ /* 0x000fe20003f06270 */
[----:B------:R-:W-:-:S05]  /*1870*/  VIADD R3, R14, 0xffffff04 ;  /* 0xffffff040e037836 */ /* 0x000fca0000000000 */
[----:B------:R-:W-:-:S07]  /*1880*/  SHF.R.U32.HI R3, RZ, R3, R4 ;  /* 0x00000003ff037219 */ /* 0x000fce0000011604 */
[----:B------:R-:W-:-:S04]  /*1890*/  @!P0 VIADD R3, R3, 0x1 ;  /* 0x0000000103038836 */ /* 0x000fc80000000000 */
[----:B------:R-:W-:-:S05]  /*18a0*/  @!P1 IMAD.SHL.U32 R3, R3, 0x2, RZ ;  /* 0x0000000203039824 */ /* 0x000fca00078e00ff */
[----:B------:R-:W-:Y:S01]  /*18b0*/  LOP3.LUT R3, R3, 0x80000000, R0, 0xf8, !PT ;  /* 0x8000000003037812 */ /* 0x000fe200078ef800 */
[----:B------:R-:W-:Y:S06]  /*18c0*/  BRA `(.L_x_12) ;  /* 0x0000000000047947 */ /* 0x000fec0003800000 */
.L_x_13:
[----:B------:R0:W1:Y:S02]  /*18d0*/  MUFU.RCP R3, R0 ;  /* 0x0000000000037308 */ /* 0x0000640000001000 */
.L_x_12:
[----:B-1-3--:R-:W-:Y:S02]  /*18e0*/  IMAD.MOV.U32 R13, RZ, RZ, R3 ;  /* 0x000000ffff0d7224 */ /* 0x00afe400078e0003 */
[----:B------:R-:W-:-:S04]  /*18f0*/  HFMA2 R3, -RZ, RZ, 0, 0 ;  /* 0x00000000ff037431 */ /* 0x000fc800000001ff */
[----:B0-2---:R-:W-:Y:S05]  /*1900*/  RET.REL.NODEC R2 `(_Z11rope_kernelPfS_iiii) ;  /* 0xffffffe402bc7950 */ /* 0x005fea0003c3ffff */
        .weak           $__internal_1_$__cuda_sm3x_div_rn_noftz_f32_slowpath
        .type           $__internal_1_$__cuda_sm3x_div_rn_noftz_f32_slowpath,@function
        .size           $__internal_1_$__cuda_sm3x_div_rn_noftz_f32_slowpath,(.L_x_24 - $__internal_1_$__cuda_sm3x_div_rn_noftz_f32_slowpath)
$__internal_1_$__cuda_sm3x_div_rn_noftz_f32_slowpath:
[----:B------:R-:W-:Y:S01]  /*1910*/  SHF.R.U32.HI R5, RZ, 0x17, R12 ;  /* 0x00000017ff057819 */ /* 0x000fe2000001160c */
[--C-:B------:R-:W-:Y:S01]  /*1920*/  IMAD.MOV.U32 R6, RZ, RZ, R0.reuse ;  /* 0x000000ffff067224 */ /* 0x100fe200078e0000 */
[----:B------:R-:W-:Y:S01]  /*1930*/  SHF.R.U32.HI R3, RZ, 0x17, R0 ;  /* 0x00000017ff037819 */ /* 0x000fe20000011600 */
[----:B------:R-:W-:Y:S01]  /*1940*/  IMAD.MOV.U32 R13, RZ, RZ, R12 ;  /* 0x000000ffff0d7224 */ /* 0x000fe200078e000c */
[----:B------:R-:W-:Y:S02]  /*1950*/  LOP3.LUT R5, R5, 0xff, RZ, 0xc0, !PT ;  /* 0x000000ff05057812 */ /* 0x000fe400078ec0ff */
[----:B------:R-:W-:-:S03]  /*1960*/  LOP3.LUT R16, R3, 0xff, RZ, 0xc0, !PT ;  /* 0x000000ff03107812 */ /* 0x000fc600078ec0ff */
[----:B------:R-:W-:Y:S02]  /*1970*/  VIADD R14, R5, 0xffffffff ;  /* 0xffffffff050e7836 */ /* 0x000fe40000000000 */
[----:B------:R-:W-:-:S03]  /*1980*/  VIADD R15, R16, 0xffffffff ;  /* 0xffffffff100f7836 */ /* 0x000fc60000000000 */
[----:B------:R-:W-:-:S04]  /*1990*/  ISETP.GT.U32.AND P0, PT, R14, 0xfd, PT ;  /* 0x000000fd0e00780c */ /* 0x000fc80003f04070 */
[----:B------:R-:W-:-:S13]  /*19a0*/  ISETP.GT.U32.OR P0, PT, R15, 0xfd, P0 ;  /* 0x000000fd0f00780c */ /* 0x000fda0000704470 */
[----:B------:R-:W-:Y:S01]  /*19b0*/  @!P0 IMAD.MOV.U32 R4, RZ, RZ, RZ ;  /* 0x000000ffff048224 */ /* 0x000fe200078e00ff */
[----:B------:R-:W-:Y:S06]  /*19c0*/  @!P0 BRA `(.L_x_14) ;  /* 0x0000000000608947 */ /* 0x000fec0003800000 */
[----:B------:R-:W-:Y:S01]  /*19d0*/  FSETP.GTU.FTZ.AND P1, PT, |R12|, +INF , PT ;  /* 0x7f8000000c00780b */ /* 0x000fe20003f3c200 */
[----:B------:R-:W-:Y:S01]  /*19e0*/  IMAD.MOV.U32 R3, RZ, RZ, R12 ;  /* 0x000000ffff037224 */ /* 0x000fe200078e000c */
[----:B------:R-:W-:-:S04]  /*19f0*/  FSETP.GTU.FTZ.AND P0, PT, |R0|, +INF , PT ;  /* 0x7f8000000000780b */ /* 0x000fc80003f1c200 */
[----:B------:R-:W-:-:S13]  /*1a00*/  PLOP3.LUT P0, PT, P0, P1, PT, 0xf8, 0x8f ;  /* 0x00000000008f781c */ /* 0x000fda0000703f70 */
[----:B------:R-:W-:Y:S05]  /*1a10*/  @P0 BRA `(.L_x_15) ;  /* 0x0000000400440947 */ /* 0x000fea0003800000 */
[----:B------:R-:W-:-:S13]  /*1a20*/  LOP3.LUT P0, RZ, R13, 0x7fffffff, R6, 0xc8, !PT ;  /* 0x7fffffff0dff7812 */ /* 0x000fda000780c806 */
[----:B------:R-:W-:Y:S05]  /*1a30*/  @!P0 BRA `(.L_x_16) ;  /* 0x0000000400348947 */ /* 0x000fea0003800000 */
[C---:B------:R-:W-:Y:S02]  /*1a40*/  FSETP.NEU.FTZ.AND P2, PT, |R0|.reuse, +INF , PT ;  /* 0x7f8000000000780b */ /* 0x040fe40003f5d200 */
[----:B------:R-:W-:Y:S02]  /*1a50*/  FSETP.NEU.FTZ.AND P1, PT, |R3|, +INF , PT ;  /* 0x7f8000000300780b */ /* 0x000fe40003f3d200 */
[----:B------:R-:W-:-:S11]  /*1a60*/  FSETP.NEU.FTZ.AND P0, PT, |R0|, +INF , PT ;  /* 0x7f8000000000780b */ /* 0x000fd60003f1d200 */
[----:B------:R-:W-:Y:S05]  /*1a70*/  @!P1 BRA !P2, `(.L_x_16) ;  /* 0x0000000400249947 */ /* 0x000fea0005000000 */
[----:B------:R-:W-:-:S04]  /*1a80*/  LOP3.LUT P2, RZ, R6, 0x7fffffff, RZ, 0xc0, !PT ;  /* 0x7fffffff06ff7812 */ /* 0x000fc8000784c0ff */
[----:B------:R-:W-:-:S13]  /*1a90*/  PLOP3.LUT P1, PT, P1, P2, PT, 0x2f, 0xf2 ;  /* 0x0000000000f2781c */ /* 0x000fda0000f24577 */
[----:B------:R-:W-:Y:S05]  /*1aa0*/  @P1 BRA `(.L_x_17) ;  /* 0x0000000400101947 */ /* 0x000fea0003800000 */
[----:B------:R-:W-:-:S04]  /*1ab0*/  LOP3.LUT P1, RZ, R13, 0x7fffffff, RZ, 0xc0, !PT ;  /* 0x7fffffff0dff7812 */ /* 0x000fc8000782c0ff */
[----:B------:R-:W-:-:S13]  /*1ac0*/  PLOP3.LUT P0, PT, P0, P1, PT, 0x2f, 0xf2 ;  /* 0x0000000000f2781c */ /* 0x000fda0000702577 */
[----:B------:R-:W-:Y:S05]  /*1ad0*/  @P0 BRA `(.L_x_18) ;  /* 0x0000000000f80947 */ /* 0x000fea0003800000 */
[----:B------:R-:W-:Y:S02]  /*1ae0*/  ISETP.GE.AND P0, PT, R15, RZ, PT ;  /* 0x000000ff0f00720c */ /* 0x000fe40003f06270 */
[----:B------:R-:W-:-:S11]  /*1af0*/  ISETP.GE.AND P1, PT, R14, RZ, PT ;  /* 0x000000ff0e00720c */ /* 0x000fd60003f26270 */
[----:B------:R-:W-:Y:S01]  /*1b00*/  @P0 MOV R4, RZ ;  /* 0x000000ff00040202 */ /* 0x000fe20000000f00 */
[----:B------:R-:W-:Y:S02]  /*1b10*/  @!P0 IMAD.MOV.U32 R4, RZ, RZ, -0x40 ;  /* 0xffffffc0ff048424 */ /* 0x000fe400078e00ff */
[----:B------:R-:W-:Y:S01]  /*1b20*/  @!P0 FFMA R6, R0, 1.84467440737095516160e+19, RZ ;  /* 0x5f80000000068823 */ /* 0x000fe200000000ff */
[----:B------:R-:W-:Y:S01]  /*1b30*/  @!P1 FFMA R13, R3, 1.84467440737095516160e+19, RZ ;  /* 0x5f800000030d9823 */ /* 0x000fe200000000ff */
[----:B------:R-:W-:-:S07]  /*1b40*/  @!P1 VIADD R4, R4, 0x40 ;  /* 0x0000004004049836 */ /* 0x000fce0000000000 */
.L_x_14:
[----:B------:R-:W-:Y:S01]  /*1b50*/  LEA R0, R5, 0xc0800000, 0x17 ;  /* 0xc080000005007811 */ /* 0x000fe200078eb8ff */
[----:B------:R-:W-:-:S04]  /*1b60*/  VIADD R3, R16, 0xffffff81 ;  /* 0xffffff8110037836 */ /* 0x000fc80000000000 */
[----:B------:R-:W-:Y:S01]  /*1b70*/  IMAD.IADD R13, R13, 0x1, -R0 ;  /* 0x000000010d0d7824 */ /* 0x000fe200078e0a00 */
[C---:B------:R-:W-:Y:S01]  /*1b80*/  IADD3 R5, PT, PT, R3.reuse, 0x7f, -R5 ;  /* 0x0000007f03057810 */ /* 0x040fe20007ffe805 */
[----:B------:R-:W-:Y:S02]  /*1b90*/  IMAD R0, R3, -0x800000, R6 ;  /* 0xff80000003007824 */ /* 0x000fe400078e0206 */
[----:B------:R-:W0:Y:S01]  /*1ba0*/  MUFU.RCP R14, R13 ;  /* 0x0000000d000e7308 */ /* 0x000e220000001000 */
[----:B------:R-:W-:Y:S01]  /*1bb0*/  FADD.FTZ R15, -R13, -RZ ;  /* 0x800000ff0d0f7221 */ /* 0x000fe20000010100 */
[----:B------:R-:W-:-:S03]  /*1bc0*/  IMAD.IADD R5, R5, 0x1, R4 ;  /* 0x0000000105057824 */ /* 0x000fc600078e0204 */
[----:B0-----:R-:W-:-:S04]  /*1bd0*/  FFMA R17, R14, R15, 1 ;  /* 0x3f8000000e117423 */ /* 0x001fc8000000000f */
[----:B------:R-:W-:-:S04]  /*1be0*/  FFMA R19, R14, R17, R14 ;  /* 0x000000110e137223 */ /* 0x000fc8000000000e */
[----:B------:R-:W-:-:S04]  /*1bf0*/  FFMA R6, R0, R19, RZ ;  /* 0x0000001300067223 */ /* 0x000fc800000000ff */
[----:B------:R-:W-:-:S04]  /*1c00*/  FFMA R17, R15, R6, R0 ;  /* 0x000000060f117223 */ /* 0x000fc80000000000 */
[----:B------:R-:W-:-:S04]  /*1c10*/  FFMA R6, R19, R17, R6 ;  /* 0x0000001113067223 */ /* 0x000fc80000000006 */
[----:B------:R-:W-:-:S04]  /*1c20*/  FFMA R15, R15, R6, R0 ;  /* 0x000000060f0f7223 */ /* 0x000fc80000000000 */
[----:B------:R-:W-:-:S05]  /*1c30*/  FFMA R0, R19, R15, R6 ;  /* 0x0000000f13007223 */ /* 0x000fca0000000006 */
[----:B------:R-:W-:-:S04]  /*1c40*/  SHF.R.U32.HI R3, RZ, 0x17, R0 ;  /* 0x00000017ff037819 */ /* 0x000fc80000011600 */
[----:B------:R-:W-:-:S05]  /*1c50*/  LOP3.LUT R3, R3, 0xff, RZ, 0xc0, !PT ;  /* 0x000000ff03037812 */ /* 0x000fca00078ec0ff */
[----:B------:R-:W-:-:S05]  /*1c60*/  IMAD.IADD R13, R3, 0x1, R5 ;  /* 0x00000001030d7824 */ /* 0x000fca00078e0205 */
[----:B------:R-:W-:-:S04]  /*1c70*/  IADD3 R3, PT, PT, R13, -0x1, RZ ;  /* 0xffffffff0d037810 */ /* 0x000fc80007ffe0ff */
[----:B------:R-:W-:-:S13]  /*1c80*/  ISETP.GE.U32.AND P0, PT, R3, 0xfe, PT ;  /* 0x000000fe0300780c */ /* 0x000fda0003f06070 */
[----:B------:R-:W-:Y:S05]  /*1c90*/  @!P0 BRA `(.L_x_19) ;  /* 0x0000000000808947 */ /* 0x000fea0003800000 */
[----:B------:R-:W-:-:S13]  /*1ca0*/  ISETP.GT.AND P0, PT, R13, 0xfe, PT ;  /* 0x000000fe0d00780c */ /* 0x000fda0003f04270 */
[----:B------:R-:W-:Y:S05]  /*1cb0*/  @P0 BRA `(.L_x_20) ;  /* 0x00000000006c0947 */ /* 0x000fea0003800000 */
[----:B------:R-:W-:-:S13]  /*1cc0*/  ISETP.GE.AND P0, PT, R13, 0x1, PT ;  /* 0x000000010d00780c */ /* 0x000fda0003f06270 */
[----:B------:R-:W-:Y:S05]  /*1cd0*/  @P0 BRA `(.L_x_21) ;  /* 0x0000000000980947 */ /* 0x000fea0003800000 */
[----:B------:R-:W-:Y:S02]  /*1ce0*/  ISETP.GE.AND P0, PT, R13, -0x18, PT ;  /* 0xffffffe80d00780c */ /* 0x000fe40003f06270 */
[----:B------:R-:W-:-:S11]  /*1cf0*/  LOP3.LUT R0, R0, 0x80000000, RZ, 0xc0, !PT ;  /* 0x8000000000007812 */ /* 0x000fd600078ec0ff */
[----:B------:R-:W-:Y:S05]  /*1d00*/  @!P0 BRA `(.L_x_21) ;  /* 0x00000000008c8947 */ /* 0x000fea0003800000 */
[CCC-:B------:R-:W-:Y:S01]  /*1d10*/  FFMA.RZ R3, R19.reuse, R15.reuse, R6.reuse ;  /* 0x0000000f13037223 */ /* 0x1c0fe2000000c006 */
[-CC-:B------:R-:W-:Y:S01]  /*1d20*/  FFMA.RM R4, R19, R15.reuse, R6.reuse ;  /* 0x0000000f13047223 */ /* 0x180fe20000004006 */
[C---:B------:R-:W-:Y:S02]  /*1d30*/  ISETP.NE.AND P2, PT, R13.reuse, RZ, PT ;  /* 0x000000ff0d00720c */ /* 0x040fe40003f45270 */
[----:B------:R-:W-:Y:S02]  /*1d40*/  ISETP.NE.AND P1, PT, R13, RZ, PT ;  /* 0x000000ff0d00720c */ /* 0x000fe40003f25270 */
[----:B------:R-:W-:Y:S01]  /*1d50*/  LOP3.LUT R5, R3, 0x7fffff, RZ, 0xc0, !PT ;  /* 0x007fffff03057812 */ /* 0x000fe200078ec0ff */
[----:B------:R-:W-:Y:S01]  /*1d60*/  FFMA.RP R3, R19, R15, R6 ;  /* 0x0000000f13037223 */ /* 0x000fe20000008006 */
[----:B------:R-:W-:Y:S02]  /*1d70*/  VIADD R6, R13, 0x20 ;  /* 0x000000200d067836 */ /* 0x000fe40000000000 */
[----:B------:R-:W-:Y:S01]  /*1d80*/  LOP3.LUT R5, R5, 0x800000, RZ, 0xfc, !PT ;  /* 0x0080000005057812 */ /* 0x000fe200078efcff */
[----:B------:R-:W-:Y:S01]  /*1d90*/  IMAD.MOV R13, RZ, RZ, -R13 ;  /* 0x000000ffff0d7224 */ /* 0x000fe200078e0a0d */
[----:B------:R-:W-:-:S02]  /*1da0*/  FSETP.NEU.FTZ.AND P0, PT, R3, R4, PT ;  /* 0x000000040300720b */ /* 0x000fc40003f1d000 */
[----:B------:R-:W-:Y:S02]  /*1db0*/  SHF.L.U32 R6, R5, R6, RZ ;  /* 0x0000000605067219 */ /* 0x000fe400000006ff */
[----:B------:R-:W-:Y:S02]  /*1dc0*/  SEL R4, R13, RZ, P2 ;  /* 0x000000ff0d047207 */ /* 0x000fe40001000000 */
[----:B------:R-:W-:Y:S02]  /*1dd0*/  ISETP.NE.AND P1, PT, R6, RZ, P1 ;  /* 0x000000ff0600720c */ /* 0x000fe40000f25270 */
[----:B------:R-:W-:Y:S02]  /*1de0*/  SHF.R.U32.HI R4, RZ, R4, R5 ;  /* 0x00000004ff047219 */ /* 0x000fe40000011605 */
[----:B------:R-:W-:Y:S02]  /*1df0*/  PLOP3.LUT P0, PT, P0, P1, PT, 0xf8, 0x8f ;  /* 0x00000000008f781c */ /* 0x000fe40000703f70 */
[----:B------:R-:W-:-:S02]  /*1e00*/  SHF.R.U32.HI R6, RZ, 0x1, R4 ;  /* 0x00000001ff067819 */ /* 0x000fc40000011604 */
[----:B------:R-:W-:-:S04]  /*1e10*/  SEL R3, RZ, 0x1, !P0 ;  /* 0x00000001ff037807 */ /* 0x000fc80004000000 */
[----:B------:R-:W-:-:S04]  /*1e20*/  LOP3.LUT R3, R3, 0x1, R6, 0xf8, !PT ;  /* 0x0000000103037812 */ /* 0x000fc800078ef806 */
[----:B------:R-:W-:-:S05]  /*1e30*/  LOP3.LUT R3, R3, R4, RZ, 0xc0, !PT ;  /* 0x0000000403037212 */ /* 0x000fca00078ec0ff */
[----:B------:R-:W-:-:S05]  /*1e40*/  IMAD.IADD R3, R6, 0x1, R3 ;  /* 0x0000000106037824 */ /* 0x000fca00078e0203 */
[----:B------:R-:W-:Y:S01]  /*1e50*/  LOP3.LUT R0, R3, R0, RZ, 0xfc, !PT ;  /* 0x0000000003007212 */ /* 0x000fe200078efcff */
[----:B------:R-:W-:Y:S06]  /*1e60*/  BRA `(.L_x_21) ;  /* 0x0000000000347947 */ /* 0x000fec0003800000 */
.L_x_20:
[----:B------:R-:W-:-:S04]  /*1e70*/  LOP3.LUT R0, R0, 0x80000000, RZ, 0xc0, !PT ;  /* 0x8000000000007812 */ /* 0x000fc800078ec0ff */
[----:B------:R-:W-:Y:S01]  /*1e80*/  LOP3.LUT R0, R0, 0x7f800000, RZ, 0xfc, !PT ;  /* 0x7f80000000007812 */ /* 0x000fe200078efcff */
[----:B------:R-:W-:Y:S06]  /*1e90*/  BRA `(.L_x_21) ;  /* 0x0000000000287947 */ /* 0x000fec0003800000 */
.L_x_19:
[----:B------:R-:W-:Y:S01]  /*1ea0*/  IMAD R0, R5, 0x800000, R0 ;  /* 0x0080000005007824 */ /* 0x000fe200078e0200 */
[----:B------:R-:W-:Y:S06]  /*1eb0*/  BRA `(.L_x_21) ;  /* 0x0000000000207947 */ /* 0x000fec0003800000 */
.L_x_18:
[----:B------:R-:W-:-:S04]  /*1ec0*/  LOP3.LUT R0, R13, 0x80000000, R6, 0x48, !PT ;  /* 0x800000000d007812 */ /* 0x000fc800078e4806 */
[----:B------:R-:W-:Y:S01]  /*1ed0*/  LOP3.LUT R0, R0, 0x7f800000, RZ, 0xfc, !PT ;  /* 0x7f80000000007812 */ /* 0x000fe200078efcff */
[----:B------:R-:W-:Y:S06]  /*1ee0*/  BRA `(.L_x_21) ;  /* 0x0000000000147947 */ /* 0x000fec0003800000 */
.L_x_17:
[----:B------:R-:W-:Y:S01]  /*1ef0*/  LOP3.LUT R0, R13, 0x80000000, R6, 0x48, !PT ;  /* 0x800000000d007812 */ /* 0x000fe200078e4806 */
[----:B------:R-:W-:Y:S06]  /*1f00*/  BRA `(.L_x_21) ;  /* 0x00000000000c7947 */ /* 0x000fec0003800000 */
.L_x_16:
[----:B------:R-:W0:Y:S01]  /*1f10*/  MUFU.RSQ R0, -QNAN ;  /* 0xffc0000000007908 */ /* 0x000e220000001400 */
[----:B------:R-:W-:Y:S05]  /*1f20*/  BRA `(.L_x_21) ;  /* 0x0000000000047947 */ /* 0x000fea0003800000 */
.L_x_15:
[----:B------:R-:W-:-:S07]  /*1f30*/  FADD.FTZ R0, R0, R3 ;  /* 0x0000000300007221 */ /* 0x000fce0000010000 */
.L_x_21:
[----:B------:R-:W-:-:S04]  /*1f40*/  IMAD.MOV.U32 R3, RZ, RZ, 0x0 ;  /* 0x00000000ff037424 */ /* 0x000fc800078e00ff */
[----:B0-----:R-:W-:Y:S05]  /*1f50*/  RET.REL.NODEC R2 `(_Z11rope_kernelPfS_iiii) ;  /* 0xffffffe002287950 */ /* 0x001fea0003c3ffff */
.L_x_22:
[----:B------:R-:W-:-:S00]  /*1f60*/  BRA `(.L_x_22) ;  /* 0xfffffffc00fc7947 */ /* 0x000fc0000383ffff */
[----:B------:R-:W-:-:S00]  /*1f70*/  NOP ;  /* 0x0000000000007918 */ /* 0x000fc00000000000 */
        /* <DEDUP_REMOVED lines=8> */
.L_x_24:


//--------------------- .nv.global.init           --------------------------
	.section	.nv.global.init,"aw",@progbits
	.align	4
.nv.global.init:
	.type		__cudart_i2opi_f,@object
	.size		__cudart_i2opi_f,(.L_0 - __cudart_i2opi_f)
__cudart_i2opi_f:
        /*0000*/ 	.byte	0x41, 0x90, 0x43, 0x3c, 0x99, 0x95, 0x62, 0xdb, 0xc0, 0xdd, 0x34, 0xf5, 0xd1, 0x57, 0x27, 0xfc
        /*0010*/ 	.byte	0x29, 0x15, 0x44, 0x4e, 0x6e, 0x83, 0xf9, 0xa2
.L_0:


//--------------------- .nv.shared.reserved.0     --------------------------
	.section	.nv.shared.reserved.0,"aw",@nobits
	.weak		__nv_reservedSMEM_offset_0_alias
	.size		__nv_reservedSMEM_offset_0_alias, 0, 64
	.other		__nv_reservedSMEM_offset_0_alias,@"STO_CUDA_RESERVED_SHARED STV_DEFAULT"
__nv_reservedSMEM_offset_0_alias:
	.zero		0
	.zero		64


//--------------------- .nv.constant0._Z11rope_kernelPfS_iiii --------------------------
	.section	.nv.constant0._Z11rope_kernelPfS_iiii,"a",@progbits
	.sectionflags	@""
	.align	4
.nv.constant0._Z11rope_kernelPfS_iiii:
	.zero		928


//--------------------- SYMBOLS --------------------------

	.type		.nv.reservedSmem.offset0,@object
	.size		.nv.reservedSmem.offset0,0x4
